//
// Generated by NVIDIA NVVM Compiler
//
// Compiler Build ID: CL-36424714
// Cuda compilation tools, release 13.0, V13.0.88
// Based on NVVM 20.0.0
//

.version 9.0
.target sm_100
.address_size 64

	// .globl	_Z33negative_cosine_similarity_kernelPKfS0_Pfii

.visible .entry _Z33negative_cosine_similarity_kernelPKfS0_Pfii(
	.param .u64 .ptr .align 1 _Z33negative_cosine_similarity_kernelPKfS0_Pfii_param_0,
	.param .u64 .ptr .align 1 _Z33negative_cosine_similarity_kernelPKfS0_Pfii_param_1,
	.param .u64 .ptr .align 1 _Z33negative_cosine_similarity_kernelPKfS0_Pfii_param_2,
	.param .u32 _Z33negative_cosine_similarity_kernelPKfS0_Pfii_param_3,
	.param .u32 _Z33negative_cosine_similarity_kernelPKfS0_Pfii_param_4
)
{
	.reg .pred 	%p<29>;
	.reg .b32 	%r<71>;
	.reg .b32 	%f<281>;
	.reg .b64 	%rd<73>;

	ld.param.u64 	%rd29, [_Z33negative_cosine_similarity_kernelPKfS0_Pfii_param_0];
	ld.param.u64 	%rd30, [_Z33negative_cosine_similarity_kernelPKfS0_Pfii_param_1];
	ld.param.u64 	%rd31, [_Z33negative_cosine_similarity_kernelPKfS0_Pfii_param_2];
	ld.param.u32 	%r49, [_Z33negative_cosine_similarity_kernelPKfS0_Pfii_param_3];
	ld.param.u32 	%r48, [_Z33negative_cosine_similarity_kernelPKfS0_Pfii_param_4];
	mov.u32 	%r50, %ctaid.x;
	mov.u32 	%r51, %ntid.x;
	mov.u32 	%r52, %tid.x;
	mad.lo.s32 	%r1, %r50, %r51, %r52;
	setp.ge.s32 	%p1, %r1, %r49;
	@%p1 bra 	$L__BB0_41;
	cvta.to.global.u64 	%rd1, %rd30;
	cvta.to.global.u64 	%rd2, %rd29;
	mul.lo.s32 	%r2, %r48, %r1;
	mul.wide.s32 	%rd32, %r2, 4;
	add.s64 	%rd3, %rd2, %rd32;
	add.s64 	%rd4, %rd1, %rd32;
	setp.lt.s32 	%p2, %r48, 1;
	mov.f32 	%f261, 0f00000000;
	@%p2 bra 	$L__BB0_14;
	and.b32  	%r3, %r48, 15;
	setp.lt.u32 	%p3, %r48, 16;
	mov.f32 	%f261, 0f00000000;
	mov.b32 	%r56, 0;
	@%p3 bra 	$L__BB0_5;
	and.b32  	%r56, %r48, 2147483632;
	neg.s32 	%r60, %r56;
	add.s64 	%rd34, %rd32, 32;
	add.s64 	%rd68, %rd2, %rd34;
	add.s64 	%rd67, %rd1, %rd34;
	mov.f32 	%f261, 0f00000000;
$L__BB0_4:
	.pragma "nounroll";
	ld.global.f32 	%f44, [%rd68+-32];
	ld.global.f32 	%f45, [%rd67+-32];
	fma.rn.f32 	%f46, %f44, %f45, %f261;
	ld.global.f32 	%f47, [%rd68+-28];
	ld.global.f32 	%f48, [%rd67+-28];
	fma.rn.f32 	%f49, %f47, %f48, %f46;
	ld.global.f32 	%f50, [%rd68+-24];
	ld.global.f32 	%f51, [%rd67+-24];
	fma.rn.f32 	%f52, %f50, %f51, %f49;
	ld.global.f32 	%f53, [%rd68+-20];
	ld.global.f32 	%f54, [%rd67+-20];
	fma.rn.f32 	%f55, %f53, %f54, %f52;
	ld.global.f32 	%f56, [%rd68+-16];
	ld.global.f32 	%f57, [%rd67+-16];
	fma.rn.f32 	%f58, %f56, %f57, %f55;
	ld.global.f32 	%f59, [%rd68+-12];
	ld.global.f32 	%f60, [%rd67+-12];
	fma.rn.f32 	%f61, %f59, %f60, %f58;
	ld.global.f32 	%f62, [%rd68+-8];
	ld.global.f32 	%f63, [%rd67+-8];
	fma.rn.f32 	%f64, %f62, %f63, %f61;
	ld.global.f32 	%f65, [%rd68+-4];
	ld.global.f32 	%f66, [%rd67+-4];
	fma.rn.f32 	%f67, %f65, %f66, %f64;
	ld.global.f32 	%f68, [%rd68];
	ld.global.f32 	%f69, [%rd67];
	fma.rn.f32 	%f70, %f68, %f69, %f67;
	ld.global.f32 	%f71, [%rd68+4];
	ld.global.f32 	%f72, [%rd67+4];
	fma.rn.f32 	%f73, %f71, %f72, %f70;
	ld.global.f32 	%f74, [%rd68+8];
	ld.global.f32 	%f75, [%rd67+8];
	fma.rn.f32 	%f76, %f74, %f75, %f73;
	ld.global.f32 	%f77, [%rd68+12];
	ld.global.f32 	%f78, [%rd67+12];
	fma.rn.f32 	%f79, %f77, %f78, %f76;
	ld.global.f32 	%f80, [%rd68+16];
	ld.global.f32 	%f81, [%rd67+16];
	fma.rn.f32 	%f82, %f80, %f81, %f79;
	ld.global.f32 	%f83, [%rd68+20];
	ld.global.f32 	%f84, [%rd67+20];
	fma.rn.f32 	%f85, %f83, %f84, %f82;
	ld.global.f32 	%f86, [%rd68+24];
	ld.global.f32 	%f87, [%rd67+24];
	fma.rn.f32 	%f88, %f86, %f87, %f85;
	ld.global.f32 	%f89, [%rd68+28];
	ld.global.f32 	%f90, [%rd67+28];
	fma.rn.f32 	%f261, %f89, %f90, %f88;
	add.s32 	%r60, %r60, 16;
	add.s64 	%rd68, %rd68, 64;
	add.s64 	%rd67, %rd67, 64;
	setp.eq.s32 	%p4, %r60, 0;
	@%p4 bra 	$L__BB0_5;
	bra.uni 	$L__BB0_4;
$L__BB0_5:
	setp.eq.s32 	%p5, %r3, 0;
	@%p5 bra 	$L__BB0_14;
	and.b32  	%r7, %r48, 7;
	setp.lt.u32 	%p6, %r3, 8;
	@%p6 bra 	$L__BB0_8;
	mul.wide.u32 	%rd35, %r56, 4;
	add.s64 	%rd36, %rd3, %rd35;
	ld.global.f32 	%f92, [%rd36];
	add.s64 	%rd37, %rd4, %rd35;
	ld.global.f32 	%f93, [%rd37];
	fma.rn.f32 	%f94, %f92, %f93, %f261;
	ld.global.f32 	%f95, [%rd36+4];
	ld.global.f32 	%f96, [%rd37+4];
	fma.rn.f32 	%f97, %f95, %f96, %f94;
	ld.global.f32 	%f98, [%rd36+8];
	ld.global.f32 	%f99, [%rd37+8];
	fma.rn.f32 	%f100, %f98, %f99, %f97;
	ld.global.f32 	%f101, [%rd36+12];
	ld.global.f32 	%f102, [%rd37+12];
	fma.rn.f32 	%f103, %f101, %f102, %f100;
	ld.global.f32 	%f104, [%rd36+16];
	ld.global.f32 	%f105, [%rd37+16];
	fma.rn.f32 	%f106, %f104, %f105, %f103;
	ld.global.f32 	%f107, [%rd36+20];
	ld.global.f32 	%f108, [%rd37+20];
	fma.rn.f32 	%f109, %f107, %f108, %f106;
	ld.global.f32 	%f110, [%rd36+24];
	ld.global.f32 	%f111, [%rd37+24];
	fma.rn.f32 	%f112, %f110, %f111, %f109;
	ld.global.f32 	%f113, [%rd36+28];
	ld.global.f32 	%f114, [%rd37+28];
	fma.rn.f32 	%f261, %f113, %f114, %f112;
	add.s32 	%r56, %r56, 8;
$L__BB0_8:
	setp.eq.s32 	%p7, %r7, 0;
	@%p7 bra 	$L__BB0_14;
	and.b32  	%r10, %r48, 3;
	setp.lt.u32 	%p8, %r7, 4;
	@%p8 bra 	$L__BB0_11;
	mul.wide.u32 	%rd38, %r56, 4;
	add.s64 	%rd39, %rd3, %rd38;
	ld.global.f32 	%f116, [%rd39];
	add.s64 	%rd40, %rd4, %rd38;
	ld.global.f32 	%f117, [%rd40];
	fma.rn.f32 	%f118, %f116, %f117, %f261;
	ld.global.f32 	%f119, [%rd39+4];
	ld.global.f32 	%f120, [%rd40+4];
	fma.rn.f32 	%f121, %f119, %f120, %f118;
	ld.global.f32 	%f122, [%rd39+8];
	ld.global.f32 	%f123, [%rd40+8];
	fma.rn.f32 	%f124, %f122, %f123, %f121;
	ld.global.f32 	%f125, [%rd39+12];
	ld.global.f32 	%f126, [%rd40+12];
	fma.rn.f32 	%f261, %f125, %f126, %f124;
	add.s32 	%r56, %r56, 4;
$L__BB0_11:
	setp.eq.s32 	%p9, %r10, 0;
	@%p9 bra 	$L__BB0_14;
	mul.wide.u32 	%rd42, %r56, 4;
	add.s64 	%rd43, %rd32, %rd42;
	add.s64 	%rd66, %rd1, %rd43;
	add.s64 	%rd65, %rd2, %rd43;
	neg.s32 	%r59, %r10;
$L__BB0_13:
	.pragma "nounroll";
	ld.global.f32 	%f127, [%rd65];
	ld.global.f32 	%f128, [%rd66];
	fma.rn.f32 	%f261, %f127, %f128, %f261;
	add.s64 	%rd66, %rd66, 4;
	add.s64 	%rd65, %rd65, 4;
	add.s32 	%r59, %r59, 1;
	setp.ne.s32 	%p10, %r59, 0;
	@%p10 bra 	$L__BB0_13;
$L__BB0_14:
	setp.lt.s32 	%p11, %r48, 1;
	mov.f32 	%f271, 0f00000000;
	@%p11 bra 	$L__BB0_27;
	and.b32  	%r16, %r48, 15;
	setp.lt.u32 	%p12, %r48, 16;
	mov.f32 	%f271, 0f00000000;
	mov.b32 	%r62, 0;
	@%p12 bra 	$L__BB0_18;
	and.b32  	%r62, %r48, 2147483632;
	neg.s32 	%r61, %r62;
	add.s64 	%rd45, %rd32, %rd2;
	add.s64 	%rd69, %rd45, 32;
	mov.f32 	%f271, 0f00000000;
$L__BB0_17:
	.pragma "nounroll";
	ld.global.f32 	%f133, [%rd69+-32];
	fma.rn.f32 	%f134, %f133, %f133, %f271;
	ld.global.f32 	%f135, [%rd69+-28];
	fma.rn.f32 	%f136, %f135, %f135, %f134;
	ld.global.f32 	%f137, [%rd69+-24];
	fma.rn.f32 	%f138, %f137, %f137, %f136;
	ld.global.f32 	%f139, [%rd69+-20];
	fma.rn.f32 	%f140, %f139, %f139, %f138;
	ld.global.f32 	%f141, [%rd69+-16];
	fma.rn.f32 	%f142, %f141, %f141, %f140;
	ld.global.f32 	%f143, [%rd69+-12];
	fma.rn.f32 	%f144, %f143, %f143, %f142;
	ld.global.f32 	%f145, [%rd69+-8];
	fma.rn.f32 	%f146, %f145, %f145, %f144;
	ld.global.f32 	%f147, [%rd69+-4];
	fma.rn.f32 	%f148, %f147, %f147, %f146;
	ld.global.f32 	%f149, [%rd69];
	fma.rn.f32 	%f150, %f149, %f149, %f148;
	ld.global.f32 	%f151, [%rd69+4];
	fma.rn.f32 	%f152, %f151, %f151, %f150;
	ld.global.f32 	%f153, [%rd69+8];
	fma.rn.f32 	%f154, %f153, %f153, %f152;
	ld.global.f32 	%f155, [%rd69+12];
	fma.rn.f32 	%f156, %f155, %f155, %f154;
	ld.global.f32 	%f157, [%rd69+16];
	fma.rn.f32 	%f158, %f157, %f157, %f156;
	ld.global.f32 	%f159, [%rd69+20];
	fma.rn.f32 	%f160, %f159, %f159, %f158;
	ld.global.f32 	%f161, [%rd69+24];
	fma.rn.f32 	%f162, %f161, %f161, %f160;
	ld.global.f32 	%f163, [%rd69+28];
	fma.rn.f32 	%f271, %f163, %f163, %f162;
	add.s32 	%r61, %r61, 16;
	add.s64 	%rd69, %rd69, 64;
	setp.ne.s32 	%p13, %r61, 0;
	@%p13 bra 	$L__BB0_17;
$L__BB0_18:
	setp.eq.s32 	%p14, %r16, 0;
	@%p14 bra 	$L__BB0_27;
	and.b32  	%r24, %r48, 7;
	setp.lt.u32 	%p15, %r16, 8;
	@%p15 bra 	$L__BB0_21;
	mul.wide.u32 	%rd46, %r62, 4;
	add.s64 	%rd47, %rd3, %rd46;
	ld.global.f32 	%f165, [%rd47];
	fma.rn.f32 	%f166, %f165, %f165, %f271;
	ld.global.f32 	%f167, [%rd47+4];
	fma.rn.f32 	%f168, %f167, %f167, %f166;
	ld.global.f32 	%f169, [%rd47+8];
	fma.rn.f32 	%f170, %f169, %f169, %f168;
	ld.global.f32 	%f171, [%rd47+12];
	fma.rn.f32 	%f172, %f171, %f171, %f170;
	ld.global.f32 	%f173, [%rd47+16];
	fma.rn.f32 	%f174, %f173, %f173, %f172;
	ld.global.f32 	%f175, [%rd47+20];
	fma.rn.f32 	%f176, %f175, %f175, %f174;
	ld.global.f32 	%f177, [%rd47+24];
	fma.rn.f32 	%f178, %f177, %f177, %f176;
	ld.global.f32 	%f179, [%rd47+28];
	fma.rn.f32 	%f271, %f179, %f179, %f178;
	add.s32 	%r62, %r62, 8;
$L__BB0_21:
	setp.eq.s32 	%p16, %r24, 0;
	@%p16 bra 	$L__BB0_27;
	and.b32  	%r27, %r48, 3;
	setp.lt.u32 	%p17, %r24, 4;
	@%p17 bra 	$L__BB0_24;
	mul.wide.u32 	%rd48, %r62, 4;
	add.s64 	%rd49, %rd3, %rd48;
	ld.global.f32 	%f181, [%rd49];
	fma.rn.f32 	%f182, %f181, %f181, %f271;
	ld.global.f32 	%f183, [%rd49+4];
	fma.rn.f32 	%f184, %f183, %f183, %f182;
	ld.global.f32 	%f185, [%rd49+8];
	fma.rn.f32 	%f186, %f185, %f185, %f184;
	ld.global.f32 	%f187, [%rd49+12];
	fma.rn.f32 	%f271, %f187, %f187, %f186;
	add.s32 	%r62, %r62, 4;
$L__BB0_24:
	setp.eq.s32 	%p18, %r27, 0;
	@%p18 bra 	$L__BB0_27;
	mul.wide.u32 	%rd51, %r62, 4;
	add.s64 	%rd52, %rd32, %rd51;
	add.s64 	%rd70, %rd2, %rd52;
	neg.s32 	%r65, %r27;
$L__BB0_26:
	.pragma "nounroll";
	ld.global.f32 	%f188, [%rd70];
	fma.rn.f32 	%f271, %f188, %f188, %f271;
	add.s64 	%rd70, %rd70, 4;
	add.s32 	%r65, %r65, 1;
	setp.ne.s32 	%p19, %r65, 0;
	@%p19 bra 	$L__BB0_26;
$L__BB0_27:
	setp.lt.s32 	%p20, %r48, 1;
	mov.f32 	%f280, 0f00000000;
	@%p20 bra 	$L__BB0_40;
	and.b32  	%r33, %r48, 15;
	setp.lt.u32 	%p21, %r48, 16;
	mov.f32 	%f280, 0f00000000;
	mov.b32 	%r68, 0;
	@%p21 bra 	$L__BB0_31;
	and.b32  	%r68, %r48, 2147483632;
	neg.s32 	%r66, %r68;
	add.s64 	%rd54, %rd32, %rd1;
	add.s64 	%rd71, %rd54, 32;
	mov.f32 	%f280, 0f00000000;
$L__BB0_30:
	.pragma "nounroll";
	ld.global.f32 	%f193, [%rd71+-32];
	fma.rn.f32 	%f194, %f193, %f193, %f280;
	ld.global.f32 	%f195, [%rd71+-28];
	fma.rn.f32 	%f196, %f195, %f195, %f194;
	ld.global.f32 	%f197, [%rd71+-24];
	fma.rn.f32 	%f198, %f197, %f197, %f196;
	ld.global.f32 	%f199, [%rd71+-20];
	fma.rn.f32 	%f200, %f199, %f199, %f198;
	ld.global.f32 	%f201, [%rd71+-16];
	fma.rn.f32 	%f202, %f201, %f201, %f200;
	ld.global.f32 	%f203, [%rd71+-12];
	fma.rn.f32 	%f204, %f203, %f203, %f202;
	ld.global.f32 	%f205, [%rd71+-8];
	fma.rn.f32 	%f206, %f205, %f205, %f204;
	ld.global.f32 	%f207, [%rd71+-4];
	fma.rn.f32 	%f208, %f207, %f207, %f206;
	ld.global.f32 	%f209, [%rd71];
	fma.rn.f32 	%f210, %f209, %f209, %f208;
	ld.global.f32 	%f211, [%rd71+4];
	fma.rn.f32 	%f212, %f211, %f211, %f210;
	ld.global.f32 	%f213, [%rd71+8];
	fma.rn.f32 	%f214, %f213, %f213, %f212;
	ld.global.f32 	%f215, [%rd71+12];
	fma.rn.f32 	%f216, %f215, %f215, %f214;
	ld.global.f32 	%f217, [%rd71+16];
	fma.rn.f32 	%f218, %f217, %f217, %f216;
	ld.global.f32 	%f219, [%rd71+20];
	fma.rn.f32 	%f220, %f219, %f219, %f218;
	ld.global.f32 	%f221, [%rd71+24];
	fma.rn.f32 	%f222, %f221, %f221, %f220;
	ld.global.f32 	%f223, [%rd71+28];
	fma.rn.f32 	%f280, %f223, %f223, %f222;
	add.s32 	%r66, %r66, 16;
	add.s64 	%rd71, %rd71, 64;
	setp.ne.s32 	%p22, %r66, 0;
	@%p22 bra 	$L__BB0_30;
$L__BB0_31:
	setp.eq.s32 	%p23, %r33, 0;
	@%p23 bra 	$L__BB0_40;
	and.b32  	%r39, %r48, 7;
	setp.lt.u32 	%p24, %r33, 8;
	@%p24 bra 	$L__BB0_34;
	mul.wide.u32 	%rd55, %r68, 4;
	add.s64 	%rd56, %rd4, %rd55;
	ld.global.f32 	%f225, [%rd56];
	fma.rn.f32 	%f226, %f225, %f225, %f280;
	ld.global.f32 	%f227, [%rd56+4];
	fma.rn.f32 	%f228, %f227, %f227, %f226;
	ld.global.f32 	%f229, [%rd56+8];
	fma.rn.f32 	%f230, %f229, %f229, %f228;
	ld.global.f32 	%f231, [%rd56+12];
	fma.rn.f32 	%f232, %f231, %f231, %f230;
	ld.global.f32 	%f233, [%rd56+16];
	fma.rn.f32 	%f234, %f233, %f233, %f232;
	ld.global.f32 	%f235, [%rd56+20];
	fma.rn.f32 	%f236, %f235, %f235, %f234;
	ld.global.f32 	%f237, [%rd56+24];
	fma.rn.f32 	%f238, %f237, %f237, %f236;
	ld.global.f32 	%f239, [%rd56+28];
	fma.rn.f32 	%f280, %f239, %f239, %f238;
	add.s32 	%r68, %r68, 8;
$L__BB0_34:
	setp.eq.s32 	%p25, %r39, 0;
	@%p25 bra 	$L__BB0_40;
	and.b32  	%r42, %r48, 3;
	setp.lt.u32 	%p26, %r39, 4;
	@%p26 bra 	$L__BB0_37;
	mul.wide.u32 	%rd57, %r68, 4;
	add.s64 	%rd58, %rd4, %rd57;
	ld.global.f32 	%f241, [%rd58];
	fma.rn.f32 	%f242, %f241, %f241, %f280;
	ld.global.f32 	%f243, [%rd58+4];
	fma.rn.f32 	%f244, %f243, %f243, %f242;
	ld.global.f32 	%f245, [%rd58+8];
	fma.rn.f32 	%f246, %f245, %f245, %f244;
	ld.global.f32 	%f247, [%rd58+12];
	fma.rn.f32 	%f280, %f247, %f247, %f246;
	add.s32 	%r68, %r68, 4;
$L__BB0_37:
	setp.eq.s32 	%p27, %r42, 0;
	@%p27 bra 	$L__BB0_40;
	mul.wide.u32 	%rd60, %r68, 4;
	add.s64 	%rd61, %rd32, %rd60;
	add.s64 	%rd72, %rd1, %rd61;
	neg.s32 	%r70, %r42;
$L__BB0_39:
	.pragma "nounroll";
	ld.global.f32 	%f248, [%rd72];
	fma.rn.f32 	%f280, %f248, %f248, %f280;
	add.s64 	%rd72, %rd72, 4;
	add.s32 	%r70, %r70, 1;
	setp.ne.s32 	%p28, %r70, 0;
	@%p28 bra 	$L__BB0_39;
$L__BB0_40:
	sqrt.rn.f32 	%f249, %f280;
	sqrt.rn.f32 	%f250, %f271;
	fma.rn.f32 	%f251, %f250, %f249, 0f322BCC77;
	neg.f32 	%f252, %f261;
	div.rn.f32 	%f253, %f252, %f251;
	cvta.to.global.u64 	%rd62, %rd31;
	mul.wide.s32 	%rd63, %r1, 4;
	add.s64 	%rd64, %rd62, %rd63;
	st.global.f32 	[%rd64], %f253;
$L__BB0_41:
	ret;

}


// ===== COMPILED SASS (sm_100) =====

	.target	sm_100

	.elftype	@"ET_EXEC"


//--------------------- .note.nv.tkinfo           --------------------------
	.section	.note.nv.tkinfo,"",@"SHT_NOTE"
	.sectionflags	@"SHF_NOTE_NV_TKINFO"
	.tkinfo
        /*0018*/ 	.word	0x00000002
        /*0030*/ 	.string	""
        /*0030*/ 	.string	"ptxas"
        /*0030*/ 	.string	"Cuda compilation tools, release 13.0, V13.0.88"
        /*0030*/ 	.string	"Build cuda_13.0.r13.0/compiler.36424714_0"
        /*0030*/ 	.string	"-arch sm_100 -m 64 "



//--------------------- .note.nv.cuinfo           --------------------------
	.section	.note.nv.cuinfo,"",@"SHT_NOTE"
	.sectionflags	@"SHF_NOTE_NV_CUINFO"
        /*0018*/ 	.short	0x0002
        /*001a*/ 	.short	0x0064
        /*001c*/ 	.short	0x0082
	.zero		2


//--------------------- .nv.info                  --------------------------
	.section	.nv.info,"",@"SHT_CUDA_INFO"
	.align	4


	//----- nvinfo : EIATTR_REGCOUNT
	.align		4
        /*0000*/ 	.byte	0x04, 0x2f
        /*0002*/ 	.short	(.L_1 - .L_0)
	.align		4
.L_0:
        /*0004*/ 	.word	index@(_Z33negative_cosine_similarity_kernelPKfS0_Pfii)
        /*0008*/ 	.word	0x00000020


	//----- nvinfo : EIATTR_FRAME_SIZE
	.align		4
.L_1:
        /*000c*/ 	.byte	0x04, 0x11
        /*000e*/ 	.short	(.L_3 - .L_2)
	.align		4
.L_2:
        /*0010*/ 	.word	index@($__internal_1_$__cuda_sm3x_div_rn_noftz_f32_slowpath)
        /*0014*/ 	.word	0x00000000


	//----- nvinfo : EIATTR_FRAME_SIZE
	.align		4
.L_3:
        /*0018*/ 	.byte	0x04, 0x11
        /*001a*/ 	.short	(.L_5 - .L_4)
	.align		4
.L_4:
        /*001c*/ 	.word	index@($__internal_0_$__cuda_sm20_sqrt_rn_f32_slowpath)
        /*0020*/ 	.word	0x00000000


	//----- nvinfo : EIATTR_FRAME_SIZE
	.align		4
.L_5:
        /*0024*/ 	.byte	0x04, 0x11
        /*0026*/ 	.short	(.L_7 - .L_6)
	.align		4
.L_6:
        /*0028*/ 	.word	index@(_Z33negative_cosine_similarity_kernelPKfS0_Pfii)
        /*002c*/ 	.word	0x00000000


	//----- nvinfo : EIATTR_MIN_STACK_SIZE
	.align		4
.L_7:
        /*0030*/ 	.byte	0x04, 0x12
        /*0032*/ 	.short	(.L_9 - .L_8)
	.align		4
.L_8:
        /*0034*/ 	.word	index@(_Z33negative_cosine_similarity_kernelPKfS0_Pfii)
        /*0038*/ 	.word	0x00000000
.L_9:


//--------------------- .nv.compat                --------------------------
	.section	.nv.compat,"",@"SHT_CUDA_COMPAT_INFO"
	.align	4
        /*0000*/ 	.byte	0x02, 0x09, 0x00, 0x00, 0x02, 0x02, 0x01, 0x00, 0x02, 0x05, 0x05, 0x00, 0x03, 0x07, 0x01, 0x01
        /*0010*/ 	.byte	0x02, 0x03, 0x00, 0x00, 0x02, 0x06, 0x01, 0x00, 0x04, 0x0b, 0x08, 0x00, 0x01, 0x00, 0x00, 0x00
        /*0020*/ 	.byte	0x00, 0x00, 0x00, 0x00


//--------------------- .nv.info._Z33negative_cosine_similarity_kernelPKfS0_Pfii --------------------------
	.section	.nv.info._Z33negative_cosine_similarity_kernelPKfS0_Pfii,"",@"SHT_CUDA_INFO"
	.sectionflags	@""
	.align	4


	//----- nvinfo : EIATTR_CUDA_API_VERSION
	.align		4
        /*0000*/ 	.byte	0x04, 0x37
        /*0002*/ 	.short	(.L_11 - .L_10)
.L_10:
        /*0004*/ 	.word	0x00000082


	//----- nvinfo : EIATTR_KPARAM_INFO
	.align		4
.L_11:
        /*0008*/ 	.byte	0x04, 0x17
        /*000a*/ 	.short	(.L_13 - .L_12)
.L_12:
        /*000c*/ 	.word	0x00000000
        /*0010*/ 	.short	0x0004
        /*0012*/ 	.short	0x001c
        /*0014*/ 	.byte	0x00, 0xf0, 0x11, 0x00


	//----- nvinfo : EIATTR_KPARAM_INFO
	.align		4
.L_13:
        /*0018*/ 	.byte	0x04, 0x17
        /*001a*/ 	.short	(.L_15 - .L_14)
.L_14:
        /*001c*/ 	.word	0x00000000
        /*0020*/ 	.short	0x0003
        /*0022*/ 	.short	0x0018
        /*0024*/ 	.byte	0x00, 0xf0, 0x11, 0x00


	//----- nvinfo : EIATTR_KPARAM_INFO
	.align		4
.L_15:
        /*0028*/ 	.byte	0x04, 0x17
        /*002a*/ 	.short	(.L_17 - .L_16)
.L_16:
        /*002c*/ 	.word	0x00000000
        /*0030*/ 	.short	0x0002
        /*0032*/ 	.short	0x0010
        /*0034*/ 	.byte	0x00, 0xf5, 0x21, 0x00


	//----- nvinfo : EIATTR_KPARAM_INFO
	.align		4
.L_17:
        /*0038*/ 	.byte	0x04, 0x17
        /*003a*/ 	.short	(.L_19 - .L_18)
.L_18:
        /*003c*/ 	.word	0x00000000
        /*0040*/ 	.short	0x0001
        /*0042*/ 	.short	0x0008
        /*0044*/ 	.byte	0x00, 0xf5, 0x21, 0x00


	//----- nvinfo : EIATTR_KPARAM_INFO
	.align		4
.L_19:
        /*0048*/ 	.byte	0x04, 0x17
        /*004a*/ 	.short	(.L_21 - .L_20)
.L_20:
        /*004c*/ 	.word	0x00000000
        /*0050*/ 	.short	0x0000
        /*0052*/ 	.short	0x0000
        /*0054*/ 	.byte	0x00, 0xf5, 0x21, 0x00


	//----- nvinfo : EIATTR_SPARSE_MMA_MASK
	.align		4
.L_21:
        /*0058*/ 	.byte	0x03, 0x50
        /*005a*/ 	.short	0x0000


	//----- nvinfo : EIATTR_MAXREG_COUNT
	.align		4
        /*005c*/ 	.byte	0x03, 0x1b
        /*005e*/ 	.short	0x00ff


	//----- nvinfo : EIATTR_MERCURY_ISA_VERSION
	.align		4
        /*0060*/ 	.byte	0x03, 0x5f
        /*0062*/ 	.short	0x0101


	//----- nvinfo : EIATTR_VRC_CTA_INIT_COUNT
	.align		4
        /*0064*/ 	.byte	0x02, 0x4a
	.zero		1
	.zero		1


	//----- nvinfo : EIATTR_EXIT_INSTR_OFFSETS
	.align		4
        /*0068*/ 	.byte	0x04, 0x1c
        /*006a*/ 	.short	(.L_23 - .L_22)


	//   ....[0]....
.L_22:
        /*006c*/ 	.word	0x00000070


	//   ....[1]....
        /*0070*/ 	.word	0x00001a40


	//----- nvinfo : EIATTR_CRS_STACK_SIZE
	.align		4
.L_23:
        /*0074*/ 	.byte	0x04, 0x1e
        /*0076*/ 	.short	(.L_25 - .L_24)
.L_24:
        /*0078*/ 	.word	0x00000000


	//----- nvinfo : EIATTR_CBANK_PARAM_SIZE
	.align		4
.L_25:
        /*007c*/ 	.byte	0x03, 0x19
        /*007e*/ 	.short	0x0020


	//----- nvinfo : EIATTR_PARAM_CBANK
	.align		4
        /*0080*/ 	.byte	0x04, 0x0a
        /*0082*/ 	.short	(.L_27 - .L_26)
	.align		4
.L_26:
        /*0084*/ 	.word	index@(.nv.constant0._Z33negative_cosine_similarity_kernelPKfS0_Pfii)
        /*0088*/ 	.short	0x0380
        /*008a*/ 	.short	0x0020


	//----- nvinfo : EIATTR_SW_WAR
	.align		4
.L_27:
        /*008c*/ 	.byte	0x04, 0x36
        /*008e*/ 	.short	(.L_29 - .L_28)
.L_28:
        /*0090*/ 	.word	0x00000008
.L_29:


//--------------------- .nv.callgraph             --------------------------
	.section	.nv.callgraph,"",@"SHT_CUDA_CALLGRAPH"
	.align	4
	.sectionentsize	8
	.align		4
        /*0000*/ 	.word	0x00000000
	.align		4
        /*0004*/ 	.word	0xffffffff
	.align		4
        /*0008*/ 	.word	0x00000000
	.align		4
        /*000c*/ 	.word	0xfffffffe
	.align		4
        /*0010*/ 	.word	0x00000000
	.align		4
        /*0014*/ 	.word	0xfffffffd
	.align		4
        /*0018*/ 	.word	0x00000000
	.align		4
        /*001c*/ 	.word	0xfffffffc


//--------------------- .text._Z33negative_cosine_similarity_kernelPKfS0_Pfii --------------------------
	.section	.text._Z33negative_cosine_similarity_kernelPKfS0_Pfii,"ax",@progbits
	.align	128
        .global         _Z33negative_cosine_similarity_kernelPKfS0_Pfii
        .type           _Z33negative_cosine_similarity_kernelPKfS0_Pfii,@function
        .size           _Z33negative_cosine_similarity_kernelPKfS0_Pfii,(.L_x_40 - _Z33negative_cosine_similarity_kernelPKfS0_Pfii)
        .other          _Z33negative_cosine_similarity_kernelPKfS0_Pfii,@"STO_CUDA_ENTRY STV_DEFAULT"
_Z33negative_cosine_similarity_kernelPKfS0_Pfii:
.text._Z33negative_cosine_similarity_kernelPKfS0_Pfii:
[----:B------:R-:W-:Y:S01]  /*0000*/  LDC R1, c[0x0][0x37c] ;  /* 0x0000df00ff017b82 */ /* 0x000fe20000000800 */
[----:B------:R-:W0:Y:S07]  /*0010*/  S2R R3, SR_TID.X ;  /* 0x0000000000037919 */ /* 0x000e2e0000002100 */
[----:B------:R-:W0:Y:S01]  /*0020*/  S2UR UR4, SR_CTAID.X ;  /* 0x00000000000479c3 */ /* 0x000e220000002500 */
[----:B------:R-:W1:Y:S07]  /*0030*/  LDCU UR5, c[0x0][0x398] ;  /* 0x00007300ff0577ac */ /* 0x000e6e0008000800 */
[----:B------:R-:W0:Y:S02]  /*0040*/  LDC R8, c[0x0][0x360] ;  /* 0x0000d800ff087b82 */ /* 0x000e240000000800 */
[----:B0-----:R-:W-:-:S05]  /*0050*/  IMAD R8, R8, UR4, R3 ;  /* 0x0000000408087c24 */ /* 0x001fca000f8e0203 */
[----:B-1----:R-:W-:-:S13]  /*0060*/  ISETP.GE.AND P0, PT, R8, UR5, PT ;  /* 0x0000000508007c0c */ /* 0x002fda000bf06270 */
[----:B------:R-:W-:Y:S05]  /*0070*/  @P0 EXIT ;  /* 0x000000000000094d */ /* 0x000fea0003800000 */
[----:B------:R-:W0:Y:S01]  /*0080*/  LDCU UR4, c[0x0][0x39c] ;  /* 0x00007380ff0477ac */ /* 0x000e220008000800 */
[----:B------:R-:W-:Y:S01]  /*0090*/  HFMA2 R15, -RZ, RZ, 0, 0 ;  /* 0x00000000ff0f7431 */ /* 0x000fe200000001ff */
[----:B------:R-:W1:Y:S01]  /*00a0*/  LDCU.128 UR12, c[0x0][0x380] ;  /* 0x00007000ff0c77ac */ /* 0x000e620008000c00 */
[----:B------:R-:W2:Y:S01]  /*00b0*/  LDCU.64 UR8, c[0x0][0x358] ;  /* 0x00006b00ff0877ac */ /* 0x000ea20008000a00 */
[----:B0-----:R-:W-:Y:S01]  /*00c0*/  IMAD R2, R8, UR4, RZ ;  /* 0x0000000408027c24 */ /* 0x001fe2000f8e02ff */
[----:B------:R-:W-:-:S03]  /*00d0*/  UISETP.GE.AND UP0, UPT, UR4, 0x1, UPT ;  /* 0x000000010400788c */ /* 0x000fc6000bf06270 */
[----:B------:R-:W-:-:S03]  /*00e0*/  IMAD.WIDE R2, R2, 0x4, RZ ;  /* 0x0000000402027825 */ /* 0x000fc600078e02ff */
[C---:B-1----:R-:W-:Y:S02]  /*00f0*/  IADD3 R6, P0, PT, R2.reuse, UR12, RZ ;  /* 0x0000000c02067c10 */ /* 0x042fe4000ff1e0ff */
[----:B------:R-:W-:Y:S02]  /*0100*/  IADD3 R4, P1, PT, R2, UR14, RZ ;  /* 0x0000000e02047c10 */ /* 0x000fe4000ff3e0ff */
[C---:B------:R-:W-:Y:S02]  /*0110*/  IADD3.X R7, PT, PT, R3.reuse, UR13, RZ, P0, !PT ;  /* 0x0000000d03077c10 */ /* 0x040fe400087fe4ff */
[----:B------:R-:W-:Y:S01]  /*0120*/  IADD3.X R5, PT, PT, R3, UR15, RZ, P1, !PT ;  /* 0x0000000f03057c10 */ /* 0x000fe20008ffe4ff */
[----:B--2---:R-:W-:Y:S08]  /*0130*/  BRA.U !UP0, `(.L_x_0) ;  /* 0x0000000908487547 */ /* 0x004ff0000b800000 */
[----:B------:R-:W-:Y:S01]  /*0140*/  UISETP.GE.U32.AND UP0, UPT, UR4, 0x10, UPT ;  /* 0x000000100400788c */ /* 0x000fe2000bf06070 */
[----:B------:R-:W-:Y:S01]  /*0150*/  MOV R15, RZ ;  /* 0x000000ff000f7202 */ /* 0x000fe20000000f00 */
[----:B------:R-:W-:Y:S01]  /*0160*/  ULOP3.LUT UR5, UR4, 0xf, URZ, 0xc0, !UPT ;  /* 0x0000000f04057892 */ /* 0x000fe2000f8ec0ff */
[----:B------:R-:W-:-:S03]  /*0170*/  MOV R9, RZ ;  /* 0x000000ff00097202 */ /* 0x000fc60000000f00 */
[----:B------:R-:W-:-:S03]  /*0180*/  UISETP.NE.AND UP1, UPT, UR5, URZ, UPT ;  /* 0x000000ff0500728c */ /* 0x000fc6000bf25270 */
[----:B------:R-:W-:Y:S08]  /*0190*/  BRA.U !UP0, `(.L_x_1) ;  /* 0x0000000508147547 */ /* 0x000ff0000b800000 */
[----:B------:R-:W-:Y:S01]  /*01a0*/  IADD3 R16, P0, PT, R2, 0x20, RZ ;  /* 0x0000002002107810 */ /* 0x000fe20007f1e0ff */
[----:B------:R-:W-:Y:S01]  /*01b0*/  ULOP3.LUT UR4, UR4, 0x7ffffff0, URZ, 0xc0, !UPT ;  /* 0x7ffffff004047892 */ /* 0x000fe2000f8ec0ff */
[----:B------:R-:W-:Y:S02]  /*01c0*/  MOV R15, RZ ;  /* 0x000000ff000f7202 */ /* 0x000fe40000000f00 */
[C---:B------:R-:W-:Y:S01]  /*01d0*/  IADD3 R20, P1, PT, R16.reuse, UR12, RZ ;  /* 0x0000000c10147c10 */ /* 0x040fe2000ff3e0ff */
[----:B------:R-:W-:Y:S01]  /*01e0*/  UIADD3 UR6, UPT, UPT, -UR4, URZ, URZ ;  /* 0x000000ff04067290 */ /* 0x000fe2000fffe1ff */
[----:B------:R-:W-:Y:S02]  /*01f0*/  IADD3.X R17, PT, PT, RZ, R3, RZ, P0, !PT ;  /* 0x00000003ff117210 */ /* 0x000fe400007fe4ff */
[----:B------:R-:W-:Y:S02]  /*0200*/  IADD3 R16, P0, PT, R16, UR14, RZ ;  /* 0x0000000e10107c10 */ /* 0x000fe4000ff1e0ff */
[----:B------:R-:W-:-:S02]  /*0210*/  IADD3.X R21, PT, PT, R17, UR13, RZ, P1, !PT ;  /* 0x0000000d11157c10 */ /* 0x000fc40008ffe4ff */
[----:B------:R-:W-:Y:S02]  /*0220*/  IADD3.X R17, PT, PT, R17, UR15, RZ, P0, !PT ;  /* 0x0000000f11117c10 */ /* 0x000fe400087fe4ff */
[----:B------:R-:W-:-:S07]  /*0230*/  MOV R9, UR4 ;  /* 0x0000000400097c02 */ /* 0x000fce0008000f00 */
.L_x_2:
[----:B------:R-:W-:Y:S02]  /*0240*/  MOV R10, R20 ;  /* 0x00000014000a7202 */ /* 0x000fe40000000f00 */
[----:B------:R-:W-:Y:S02]  /*0250*/  MOV R11, R21 ;  /* 0x00000015000b7202 */ /* 0x000fe40000000f00 */
[----:B------:R-:W-:Y:S02]  /*0260*/  MOV R12, R16 ;  /* 0x00000010000c7202 */ /* 0x000fe40000000f00 */
[----:B------:R-:W-:Y:S01]  /*0270*/  MOV R13, R17 ;  /* 0x00000011000d7202 */ /* 0x000fe20000000f00 */
[----:B------:R-:W2:Y:S04]  /*0280*/  LDG.E R14, desc[UR8][R10.64+-0x20] ;  /* 0xffffe0080a0e7981 */ /* 0x000ea8000c1e1900 */
[----:B------:R-:W2:Y:S04]  /*0290*/  LDG.E R16, desc[UR8][R12.64+-0x20] ;  /* 0xffffe0080c107981 */ /* 0x000ea8000c1e1900 */
[----:B------:R-:W3:Y:S04]  /*02a0*/  LDG.E R19, desc[UR8][R10.64+-0x1c] ;  /* 0xffffe4080a137981 */ /* 0x000ee8000c1e1900 */
[----:B------:R-:W3:Y:S04]  /*02b0*/  LDG.E R18, desc[UR8][R12.64+-0x1c] ;  /* 0xffffe4080c127981 */ /* 0x000ee8000c1e1900 */
[----:B------:R-:W4:Y:S04]  /*02c0*/  LDG.E R21, desc[UR8][R10.64+-0x18] ;  /* 0xffffe8080a157981 */ /* 0x000f28000c1e1900 */
[----:B------:R-:W4:Y:S04]  /*02d0*/  LDG.E R20, desc[UR8][R12.64+-0x18] ;  /* 0xffffe8080c147981 */ /* 0x000f28000c1e1900 */
[----:B------:R-:W5:Y:S04]  /*02e0*/  LDG.E R17, desc[UR8][R10.64+-0x14] ;  /* 0xffffec080a117981 */ /* 0x000f68000c1e1900 */
[----:B------:R-:W5:Y:S04]  /*02f0*/  LDG.E R0, desc[UR8][R12.64+-0x14] ;  /* 0xffffec080c007981 */ /* 0x000f68000c1e1900 */
[----:B------:R-:W5:Y:S01]  /*0300*/  LDG.E R23, desc[UR8][R10.64+0x14] ;  /* 0x000014080a177981 */ /* 0x000f62000c1e1900 */
[----:B--2---:R-:W-:-:S03]  /*0310*/  FFMA R16, R14, R16, R15 ;  /* 0x000000100e107223 */ /* 0x004fc6000000000f */
[----:B------:R-:W2:Y:S04]  /*0320*/  LDG.E R15, desc[UR8][R10.64+-0x10] ;  /* 0xfffff0080a0f7981 */ /* 0x000ea8000c1e1900 */
[----:B------:R-:W2:Y:S01]  /*0330*/  LDG.E R14, desc[UR8][R12.64+-0x10] ;  /* 0xfffff0080c0e7981 */ /* 0x000ea2000c1e1900 */
[----:B---3--:R-:W-:-:S03]  /*0340*/  FFMA R18, R19, R18, R16 ;  /* 0x0000001213127223 */ /* 0x008fc60000000010 */
[----:B------:R-:W3:Y:S04]  /*0350*/  LDG.E R19, desc[UR8][R10.64+-0xc] ;  /* 0xfffff4080a137981 */ /* 0x000ee8000c1e1900 */
[----:B------:R-:W3:Y:S01]  /*0360*/  LDG.E R16, desc[UR8][R12.64+-0xc] ;  /* 0xfffff4080c107981 */ /* 0x000ee2000c1e1900 */
[----:B----4-:R-:W-:-:S03]  /*0370*/  FFMA R20, R21, R20, R18 ;  /* 0x0000001415147223 */ /* 0x010fc60000000012 */
[----:B------:R-:W4:Y:S04]  /*0380*/  LDG.E R21, desc[UR8][R10.64+-0x8] ;  /* 0xfffff8080a157981 */ /* 0x000f28000c1e1900 */
[----:B------:R-:W4:Y:S01]  /*0390*/  LDG.E R18, desc[UR8][R12.64+-0x8] ;  /* 0xfffff8080c127981 */ /* 0x000f22000c1e1900 */
[----:B-----5:R-:W-:-:S03]  /*03a0*/  FFMA R20, R17, R0, R20 ;  /* 0x0000000011147223 */ /* 0x020fc60000000014 */
        /* <DEDUP_REMOVED lines=18> */
[----:B------:R-:W3:Y:S01]  /*04d0*/  LDG.E R16, desc[UR8][R12.64+0x14] ;  /* 0x000014080c107981 */ /* 0x000ee2000c1e1900 */
[----:B----4-:R-:W-:-:S03]  /*04e0*/  FFMA R19, R18, R21, R19 ;  /* 0x0000001512137223 */ /* 0x010fc60000000013 */
[----:B------:R-:W4:Y:S04]  /*04f0*/  LDG.E R21, desc[UR8][R10.64+0x18] ;  /* 0x000018080a157981 */ /* 0x000f28000c1e1900 */
[----:B------:R-:W4:Y:S01]  /*0500*/  LDG.E R18, desc[UR8][R12.64+0x18] ;  /* 0x000018080c127981 */ /* 0x000f22000c1e1900 */
[----:B-----5:R-:W-:-:S03]  /*0510*/  FFMA R17, R0, R17, R19 ;  /* 0x0000001100117223 */ /* 0x020fc60000000013 */
[----:B------:R-:W5:Y:S04]  /*0520*/  LDG.E R19, desc[UR8][R10.64+0x1c] ;  /* 0x00001c080a137981 */ /* 0x000f68000c1e1900 */
[----:B------:R-:W5:Y:S01]  /*0530*/  LDG.E R0, desc[UR8][R12.64+0x1c] ;  /* 0x00001c080c007981 */ /* 0x000f62000c1e1900 */
[----:B------:R-:W-:-:S04]  /*0540*/  UIADD3 UR6, UPT, UPT, UR6, 0x10, URZ ;  /* 0x0000001006067890 */ /* 0x000fc8000fffe0ff */
[----:B------:R-:W-:Y:S01]  /*0550*/  UISETP.NE.AND UP0, UPT, UR6, URZ, UPT ;  /* 0x000000ff0600728c */ /* 0x000fe2000bf05270 */
[----:B------:R-:W-:Y:S01]  /*0560*/  IADD3 R20, P0, PT, R10, 0x40, RZ ;  /* 0x000000400a147810 */ /* 0x000fe20007f1e0ff */
[----:B--2---:R-:W-:-:S04]  /*0570*/  FFMA R14, R14, R15, R17 ;  /* 0x0000000f0e0e7223 */ /* 0x004fc80000000011 */
[----:B---3--:R-:W-:Y:S01]  /*0580*/  FFMA R14, R23, R16, R14 ;  /* 0x00000010170e7223 */ /* 0x008fe2000000000e */
[----:B------:R-:W-:-:S04]  /*0590*/  IADD3 R16, P1, PT, R12, 0x40, RZ ;  /* 0x000000400c107810 */ /* 0x000fc80007f3e0ff */
[----:B------:R-:W-:Y:S01]  /*05a0*/  IADD3.X R17, PT, PT, RZ, R13, RZ, P1, !PT ;  /* 0x0000000dff117210 */ /* 0x000fe20000ffe4ff */
[----:B----4-:R-:W-:Y:S01]  /*05b0*/  FFMA R14, R21, R18, R14 ;  /* 0x00000012150e7223 */ /* 0x010fe2000000000e */
[----:B------:R-:W-:-:S03]  /*05c0*/  IMAD.X R21, RZ, RZ, R11, P0 ;  /* 0x000000ffff157224 */ /* 0x000fc600000e060b */
[----:B-----5:R-:W-:Y:S01]  /*05d0*/  FFMA R15, R19, R0, R14 ;  /* 0x00000000130f7223 */ /* 0x020fe2000000000e */
[----:B------:R-:W-:Y:S06]  /*05e0*/  BRA.U UP0, `(.L_x_2) ;  /* 0xfffffffd00147547 */ /* 0x000fec000b83ffff */
.L_x_1:
[----:B------:R-:W-:Y:S05]  /*05f0*/  BRA.U !UP1, `(.L_x_0) ;  /* 0x0000000509187547 */ /* 0x000fea000b800000 */
[----:B------:R-:W0:Y:S01]  /*0600*/  LDCU UR4, c[0x0][0x39c] ;  /* 0x00007380ff0477ac */ /* 0x000e220008000800 */
[----:B------:R-:W-:Y:S02]  /*0610*/  UISETP.GE.U32.AND UP0, UPT, UR5, 0x8, UPT ;  /* 0x000000080500788c */ /* 0x000fe4000bf06070 */
[----:B0-----:R-:W-:-:S04]  /*0620*/  ULOP3.LUT UR6, UR4, 0x7, URZ, 0xc0, !UPT ;  /* 0x0000000704067892 */ /* 0x001fc8000f8ec0ff */
[----:B------:R-:W-:-:S03]  /*0630*/  UISETP.NE.AND UP1, UPT, UR6, URZ, UPT ;  /* 0x000000ff0600728c */ /* 0x000fc6000bf25270 */
[----:B------:R-:W-:Y:S08]  /*0640*/  BRA.U !UP0, `(.L_x_3) ;  /* 0x00000001086c7547 */ /* 0x000ff0000b800000 */
[----:B------:R-:W-:-:S04]  /*0650*/  IMAD.WIDE.U32 R10, R9, 0x4, R6 ;  /* 0x00000004090a7825 */ /* 0x000fc800078e0006 */
[----:B------:R-:W-:Y:S01]  /*0660*/  IMAD.WIDE.U32 R12, R9, 0x4, R4 ;  /* 0x00000004090c7825 */ /* 0x000fe200078e0004 */
        /* <DEDUP_REMOVED lines=8> */
[----:B------:R-:W5:Y:S04]  /*06f0*/  LDG.E R23, desc[UR8][R10.64+0x18] ;  /* 0x000018080a177981 */ /* 0x000f68000c1e1900 */
        /* <DEDUP_REMOVED lines=9> */
[----:B----4-:R-:W-:Y:S01]  /*0790*/  FFMA R0, R17, R0, R14 ;  /* 0x0000000011007223 */ /* 0x010fe2000000000e */
[----:B------:R-:W-:-:S03]  /*07a0*/  IADD3 R9, PT, PT, R9, 0x8, RZ ;  /* 0x0000000809097810 */ /* 0x000fc60007ffe0ff */
[----:B--2---:R-:W-:-:S04]  /*07b0*/  FFMA R0, R15, R16, R0 ;  /* 0x000000100f007223 */ /* 0x004fc80000000000 */
[----:B---3--:R-:W-:-:S04]  /*07c0*/  FFMA R0, R19, R18, R0 ;  /* 0x0000001213007223 */ /* 0x008fc80000000000 */
[----:B-----5:R-:W-:-:S04]  /*07d0*/  FFMA R0, R21, R20, R0 ;  /* 0x0000001415007223 */ /* 0x020fc80000000000 */
[----:B------:R-:W-:-:S04]  /*07e0*/  FFMA R0, R23, R22, R0 ;  /* 0x0000001617007223 */ /* 0x000fc80000000000 */
[----:B------:R-:W-:-:S07]  /*07f0*/  FFMA R15, R25, R24, R0 ;  /* 0x00000018190f7223 */ /* 0x000fce0000000000 */
.L_x_3:
[----:B------:R-:W-:Y:S05]  /*0800*/  BRA.U !UP1, `(.L_x_0) ;  /* 0x0000000109947547 */ /* 0x000fea000b800000 */
[----:B------:R-:W-:Y:S02]  /*0810*/  UISETP.GE.U32.AND UP0, UPT, UR6, 0x4, UPT ;  /* 0x000000040600788c */ /* 0x000fe4000bf06070 */
[----:B------:R-:W-:-:S04]  /*0820*/  ULOP3.LUT UR4, UR4, 0x3, URZ, 0xc0, !UPT ;  /* 0x0000000304047892 */ /* 0x000fc8000f8ec0ff */
[----:B------:R-:W-:-:S03]  /*0830*/  UISETP.NE.AND UP1, UPT, UR4, URZ, UPT ;  /* 0x000000ff0400728c */ /* 0x000fc6000bf25270 */
[----:B------:R-:W-:Y:S08]  /*0840*/  BRA.U !UP0, `(.L_x_4) ;  /* 0x00000001083c7547 */ /* 0x000ff0000b800000 */
[----:B------:R-:W-:-:S04]  /*0850*/  IMAD.WIDE.U32 R12, R9, 0x4, R6 ;  /* 0x00000004090c7825 */ /* 0x000fc800078e0006 */
[C---:B------:R-:W-:Y:S01]  /*0860*/  IMAD.WIDE.U32 R10, R9.reuse, 0x4, R4 ;  /* 0x00000004090a7825 */ /* 0x040fe200078e0004 */
[----:B------:R-:W2:Y:S04]  /*0870*/  LDG.E R0, desc[UR8][R12.64] ;  /* 0x000000080c007981 */ /* 0x000ea8000c1e1900 */
[----:B------:R-:W2:Y:S04]  /*0880*/  LDG.E R14, desc[UR8][R10.64] ;  /* 0x000000080a0e7981 */ /* 0x000ea8000c1e1900 */
[----:B------:R-:W3:Y:S04]  /*0890*/  LDG.E R17, desc[UR8][R12.64+0x4] ;  /* 0x000004080c117981 */ /* 0x000ee8000c1e1900 */
[----:B------:R-:W3:Y:S04]  /*08a0*/  LDG.E R16, desc[UR8][R10.64+0x4] ;  /* 0x000004080a107981 */ /* 0x000ee8000c1e1900 */
[----:B------:R-:W4:Y:S04]  /*08b0*/  LDG.E R19, desc[UR8][R12.64+0x8] ;  /* 0x000008080c137981 */ /* 0x000f28000c1e1900 */
[----:B------:R-:W4:Y:S04]  /*08c0*/  LDG.E R18, desc[UR8][R10.64+0x8] ;  /* 0x000008080a127981 */ /* 0x000f28000c1e1900 */
[----:B------:R-:W5:Y:S04]  /*08d0*/  LDG.E R21, desc[UR8][R12.64+0xc] ;  /* 0x00000c080c157981 */ /* 0x000f68000c1e1900 */
[----:B------:R-:W5:Y:S01]  /*08e0*/  LDG.E R20, desc[UR8][R10.64+0xc] ;  /* 0x00000c080a147981 */ /* 0x000f62000c1e1900 */
[----:B------:R-:W-:Y:S01]  /*08f0*/  IADD3 R9, PT, PT, R9, 0x4, RZ ;  /* 0x0000000409097810 */ /* 0x000fe20007ffe0ff */
[----:B--2---:R-:W-:-:S04]  /*0900*/  FFMA R0, R0, R14, R15 ;  /* 0x0000000e00007223 */ /* 0x004fc8000000000f */
[----:B---3--:R-:W-:-:S04]  /*0910*/  FFMA R0, R17, R16, R0 ;  /* 0x0000001011007223 */ /* 0x008fc80000000000 */
[----:B----4-:R-:W-:-:S04]  /*0920*/  FFMA R0, R19, R18, R0 ;  /* 0x0000001213007223 */ /* 0x010fc80000000000 */
[----:B-----5:R-:W-:-:S07]  /*0930*/  FFMA R15, R21, R20, R0 ;  /* 0x00000014150f7223 */ /* 0x020fce0000000000 */
.L_x_4:
[----:B------:R-:W-:Y:S05]  /*0940*/  BRA.U !UP1, `(.L_x_0) ;  /* 0x0000000109447547 */ /* 0x000fea000b800000 */
[----:B------:R-:W0:Y:S01]  /*0950*/  LDCU.128 UR12, c[0x0][0x380] ;  /* 0x00007000ff0c77ac */ /* 0x000e220008000c00 */
[----:B------:R-:W-:Y:S01]  /*0960*/  IMAD.WIDE.U32 R10, R9, 0x4, R2 ;  /* 0x00000004090a7825 */ /* 0x000fe200078e0002 */
[----:B------:R-:W-:Y:S02]  /*0970*/  UIADD3 UR4, UPT, UPT, -UR4, URZ, URZ ;  /* 0x000000ff04047290 */ /* 0x000fe4000fffe1ff */
[C---:B0-----:R-:W-:Y:S02]  /*0980*/  IADD3 R12, P0, PT, R10.reuse, UR14, RZ ;  /* 0x0000000e0a0c7c10 */ /* 0x041fe4000ff1e0ff */
[----:B------:R-:W-:Y:S02]  /*0990*/  IADD3 R10, P1, PT, R10, UR12, RZ ;  /* 0x0000000c0a0a7c10 */ /* 0x000fe4000ff3e0ff */
[C---:B------:R-:W-:Y:S02]  /*09a0*/  IADD3.X R13, PT, PT, R11.reuse, UR15, RZ, P0, !PT ;  /* 0x0000000f0b0d7c10 */ /* 0x040fe400087fe4ff */
[----:B------:R-:W-:-:S09]  /*09b0*/  IADD3.X R11, PT, PT, R11, UR13, RZ, P1, !PT ;  /* 0x0000000d0b0b7c10 */ /* 0x000fd20008ffe4ff */
.L_x_5:
[----:B------:R0:W2:Y:S04]  /*09c0*/  LDG.E R0, desc[UR8][R10.64] ;  /* 0x000000080a007981 */ /* 0x0000a8000c1e1900 */
[----:B------:R1:W2:Y:S01]  /*09d0*/  LDG.E R9, desc[UR8][R12.64] ;  /* 0x000000080c097981 */ /* 0x0002a2000c1e1900 */
[----:B------:R-:W-:-:S04]  /*09e0*/  UIADD3 UR4, UPT, UPT, UR4, 0x1, URZ ;  /* 0x0000000104047890 */ /* 0x000fc8000fffe0ff */
[----:B------:R-:W-:Y:S01]  /*09f0*/  UISETP.NE.AND UP0, UPT, UR4, URZ, UPT ;  /* 0x000000ff0400728c */ /* 0x000fe2000bf05270 */
[----:B0-----:R-:W-:Y:S02]  /*0a00*/  IADD3 R10, P1, PT, R10, 0x4, RZ ;  /* 0x000000040a0a7810 */ /* 0x001fe40007f3e0ff */
[----:B-1----:R-:W-:Y:S02]  /*0a10*/  IADD3 R12, P0, PT, R12, 0x4, RZ ;  /* 0x000000040c0c7810 */ /* 0x002fe40007f1e0ff */
[----:B------:R-:W-:Y:S02]  /*0a20*/  IADD3.X R11, PT, PT, RZ, R11, RZ, P1, !PT ;  /* 0x0000000bff0b7210 */ /* 0x000fe40000ffe4ff */
[----:B------:R-:W-:Y:S01]  /*0a30*/  IADD3.X R13, PT, PT, RZ, R13, RZ, P0, !PT ;  /* 0x0000000dff0d7210 */ /* 0x000fe200007fe4ff */
[----:B--2---:R-:W-:Y:S01]  /*0a40*/  FFMA R15, R0, R9, R15 ;  /* 0x00000009000f7223 */ /* 0x004fe2000000000f */
[----:B------:R-:W-:Y:S07]  /*0a50*/  BRA.U UP0, `(.L_x_5) ;  /* 0xfffffffd00d87547 */ /* 0x000fee000b83ffff */
.L_x_0:
[----:B------:R-:W0:Y:S01]  /*0a60*/  LDCU UR5, c[0x0][0x39c] ;  /* 0x00007380ff0577ac */ /* 0x000e220008000800 */
[----:B------:R-:W-:Y:S01]  /*0a70*/  MOV R9, RZ ;  /* 0x000000ff00097202 */ /* 0x000fe20000000f00 */
[----:B0-----:R-:W-:-:S09]  /*0a80*/  UISETP.GE.AND UP0, UPT, UR5, 0x1, UPT ;  /* 0x000000010500788c */ /* 0x001fd2000bf06270 */
[----:B------:R-:W-:Y:S05]  /*0a90*/  BRA.U !UP0, `(.L_x_6) ;  /* 0x0000000508907547 */ /* 0x000fea000b800000 */
[----:B------:R-:W-:Y:S01]  /*0aa0*/  UISETP.GE.U32.AND UP2, UPT, UR5, 0x10, UPT ;  /* 0x000000100500788c */ /* 0x000fe2000bf46070 */
[----:B------:R-:W-:Y:S01]  /*0ab0*/  HFMA2 R9, -RZ, RZ, 0, 0 ;  /* 0x00000000ff097431 */ /* 0x000fe200000001ff */
[----:B------:R-:W-:Y:S01]  /*0ac0*/  ULOP3.LUT UR6, UR5, 0xf, URZ, 0xc0, !UPT ;  /* 0x0000000f05067892 */ /* 0x000fe2000f8ec0ff */
[----:B------:R-:W-:-:S03]  /*0ad0*/  MOV R13, RZ ;  /* 0x000000ff000d7202 */ /* 0x000fc60000000f00 */
[----:B------:R-:W-:-:S03]  /*0ae0*/  UISETP.NE.AND UP1, UPT, UR6, URZ, UPT ;  /* 0x000000ff0600728c */ /* 0x000fc6000bf25270 */
[----:B------:R-:W-:Y:S08]  /*0af0*/  BRA.U !UP2, `(.L_x_7) ;  /* 0x000000010aac7547 */ /* 0x000ff0000b800000 */
[----:B------:R-:W-:Y:S01]  /*0b00*/  ULOP3.LUT UR7, UR5, 0x7ffffff0, URZ, 0xc0, !UPT ;  /* 0x7ffffff005077892 */ /* 0x000fe2000f8ec0ff */
[----:B------:R-:W-:Y:S01]  /*0b10*/  IADD3 R10, P0, PT, R6, 0x20, RZ ;  /* 0x00000020060a7810 */ /* 0x000fe20007f1e0ff */
[----:B------:R-:W-:Y:S02]  /*0b20*/  IMAD.MOV.U32 R9, RZ, RZ, RZ ;  /* 0x000000ffff097224 */ /* 0x000fe400078e00ff */
[----:B------:R-:W-:Y:S01]  /*0b30*/  UIADD3 UR4, UPT, UPT, -UR7, URZ, URZ ;  /* 0x000000ff07047290 */ /* 0x000fe2000fffe1ff */
[----:B------:R-:W-:Y:S02]  /*0b40*/  IADD3.X R11, PT, PT, RZ, R7, RZ, P0, !PT ;  /* 0x00000007ff0b7210 */ /* 0x000fe400007fe4ff */
[----:B------:R-:W-:-:S09]  /*0b50*/  MOV R13, UR7 ;  /* 0x00000007000d7c02 */ /* 0x000fd20008000f00 */
.L_x_8:
[----:B------:R-:W2:Y:S04]  /*0b60*/  LDG.E R22, desc[UR8][R10.64+-0x20] ;  /* 0xffffe0080a167981 */ /* 0x000ea8000c1e1900 */
[----:B------:R-:W3:Y:S04]  /*0b70*/  LDG.E R23, desc[UR8][R10.64+-0x1c] ;  /* 0xffffe4080a177981 */ /* 0x000ee8000c1e1900 */
[----:B------:R-:W4:Y:S04]  /*0b80*/  LDG.E R24, desc[UR8][R10.64+-0x18] ;  /* 0xffffe8080a187981 */ /* 0x000f28000c1e1900 */
[----:B------:R-:W5:Y:S04]  /*0b90*/  LDG.E R21, desc[UR8][R10.64+-0x14] ;  /* 0xffffec080a157981 */ /* 0x000f68000c1e1900 */
[----:B------:R-:W5:Y:S04]  /*0ba0*/  LDG.E R0, desc[UR8][R10.64+-0x10] ;  /* 0xfffff0080a007981 */ /* 0x000f68000c1e1900 */
[----:B------:R-:W5:Y:S04]  /*0bb0*/  LDG.E R12, desc[UR8][R10.64+-0xc] ;  /* 0xfffff4080a0c7981 */ /* 0x000f68000c1e1900 */
[----:B------:R-:W5:Y:S04]  /*0bc0*/  LDG.E R14, desc[UR8][R10.64+-0x8] ;  /* 0xfffff8080a0e7981 */ /* 0x000f68000c1e1900 */
[----:B------:R-:W5:Y:S04]  /*0bd0*/  LDG.E R16, desc[UR8][R10.64+-0x4] ;  /* 0xfffffc080a107981 */ /* 0x000f68000c1e1900 */
[----:B------:R-:W5:Y:S04]  /*0be0*/  LDG.E R17, desc[UR8][R10.64] ;  /* 0x000000080a117981 */ /* 0x000f68000c1e1900 */
[----:B------:R-:W5:Y:S04]  /*0bf0*/  LDG.E R18, desc[UR8][R10.64+0x4] ;  /* 0x000004080a127981 */ /* 0x000f68000c1e1900 */
[----:B------:R-:W5:Y:S04]  /*0c00*/  LDG.E R19, desc[UR8][R10.64+0x8] ;  /* 0x000008080a137981 */ /* 0x000f68000c1e1900 */
[----:B------:R-:W5:Y:S01]  /*0c10*/  LDG.E R20, desc[UR8][R10.64+0xc] ;  /* 0x00000c080a147981 */ /* 0x000f62000c1e1900 */
[----:B--2---:R-:W-:-:S03]  /*0c20*/  FFMA R22, R22, R22, R9 ;  /* 0x0000001616167223 */ /* 0x004fc60000000009 */
[----:B------:R-:W2:Y:S01]  /*0c30*/  LDG.E R9, desc[UR8][R10.64+0x10] ;  /* 0x000010080a097981 */ /* 0x000ea2000c1e1900 */
[----:B---3--:R-:W-:-:S03]  /*0c40*/  FFMA R23, R23, R23, R22 ;  /* 0x0000001717177223 */ /* 0x008fc60000000016 */
[----:B------:R-:W3:Y:S01]  /*0c50*/  LDG.E R22, desc[UR8][R10.64+0x14] ;  /* 0x000014080a167981 */ /* 0x000ee2000c1e1900 */
[----:B----4-:R-:W-:-:S03]  /*0c60*/  FFMA R24, R24, R24, R23 ;  /* 0x0000001818187223 */ /* 0x010fc60000000017 */
[----:B------:R-:W4:Y:S01]  /*0c70*/  LDG.E R23, desc[UR8][R10.64+0x18] ;  /* 0x000018080a177981 */ /* 0x000f22000c1e1900 */
[----:B-----5:R-:W-:-:S03]  /*0c80*/  FFMA R25, R21, R21, R24 ;  /* 0x0000001515197223 */ /* 0x020fc60000000018 */
[----:B------:R0:W5:Y:S01]  /*0c90*/  LDG.E R21, desc[UR8][R10.64+0x1c] ;  /* 0x00001c080a157981 */ /* 0x000162000c1e1900 */
[----:B------:R-:W-:Y:S01]  /*0ca0*/  UIADD3 UR4, UPT, UPT, UR4, 0x10, URZ ;  /* 0x0000001004047890 */ /* 0x000fe2000fffe0ff */
[----:B------:R-:W-:-:S03]  /*0cb0*/  FFMA R25, R0, R0, R25 ;  /* 0x0000000000197223 */ /* 0x000fc60000000019 */
[----:B------:R-:W-:Y:S01]  /*0cc0*/  UISETP.NE.AND UP2, UPT, UR4, URZ, UPT ;  /* 0x000000ff0400728c */ /* 0x000fe2000bf45270 */
[----:B------:R-:W-:-:S04]  /*0cd0*/  FFMA R25, R12, R12, R25 ;  /* 0x0000000c0c197223 */ /* 0x000fc80000000019 */
[----:B------:R-:W-:Y:S01]  /*0ce0*/  FFMA R25, R14, R14, R25 ;  /* 0x0000000e0e197223 */ /* 0x000fe20000000019 */
[----:B0-----:R-:W-:-:S03]  /*0cf0*/  IADD3 R10, P0, PT, R10, 0x40, RZ ;  /* 0x000000400a0a7810 */ /* 0x001fc60007f1e0ff */
[----:B------:R-:W-:Y:S01]  /*0d00*/  FFMA R16, R16, R16, R25 ;  /* 0x0000001010107223 */ /* 0x000fe20000000019 */
[----:B------:R-:W-:-:S03]  /*0d10*/  IADD3.X R11, PT, PT, RZ, R11, RZ, P0, !PT ;  /* 0x0000000bff0b7210 */ /* 0x000fc600007fe4ff */
[----:B------:R-:W-:-:S04]  /*0d20*/  FFMA R17, R17, R17, R16 ;  /* 0x0000001111117223 */ /* 0x000fc80000000010 */
[----:B------:R-:W-:-:S04]  /*0d30*/  FFMA R18, R18, R18, R17 ;  /* 0x0000001212127223 */ /* 0x000fc80000000011 */
[----:B------:R-:W-:-:S04]  /*0d40*/  FFMA R19, R19, R19, R18 ;  /* 0x0000001313137223 */ /* 0x000fc80000000012 */
[----:B------:R-:W-:-:S04]  /*0d50*/  FFMA R20, R20, R20, R19 ;  /* 0x0000001414147223 */ /* 0x000fc80000000013 */
[----:B--2---:R-:W-:-:S04]  /*0d60*/  FFMA R9, R9, R9, R20 ;  /* 0x0000000909097223 */ /* 0x004fc80000000014 */
[----:B---3--:R-:W-:-:S04]  /*0d70*/  FFMA R22, R22, R22, R9 ;  /* 0x0000001616167223 */ /* 0x008fc80000000009 */
[----:B----4-:R-:W-:-:S04]  /*0d80*/  FFMA R22, R23, R23, R22 ;  /* 0x0000001717167223 */ /* 0x010fc80000000016 */
[----:B-----5:R-:W-:Y:S01]  /*0d90*/  FFMA R9, R21, R21, R22 ;  /* 0x0000001515097223 */ /* 0x020fe20000000016 */
[----:B------:R-:W-:Y:S06]  /*0da0*/  BRA.U UP2, `(.L_x_8) ;  /* 0xfffffffd026c7547 */ /* 0x000fec000b83ffff */
.L_x_7:
[----:B------:R-:W-:Y:S05]  /*0db0*/  BRA.U !UP1, `(.L_x_6) ;  /* 0x0000000109c87547 */ /* 0x000fea000b800000 */
[----:B------:R-:W-:Y:S02]  /*0dc0*/  UISETP.GE.U32.AND UP1, UPT, UR6, 0x8, UPT ;  /* 0x000000080600788c */ /* 0x000fe4000bf26070 */
[----:B------:R-:W-:-:S04]  /*0dd0*/  ULOP3.LUT UR7, UR5, 0x7, URZ, 0xc0, !UPT ;  /* 0x0000000705077892 */ /* 0x000fc8000f8ec0ff */
[----:B------:R-:W-:-:S03]  /*0de0*/  UISETP.NE.AND UP2, UPT, UR7, URZ, UPT ;  /* 0x000000ff0700728c */ /* 0x000fc6000bf45270 */
[----:B------:R-:W-:Y:S08]  /*0df0*/  BRA.U !UP1, `(.L_x_9) ;  /* 0x0000000109487547 */ /* 0x000ff0000b800000 */
[----:B------:R-:W-:-:S05]  /*0e00*/  IMAD.WIDE.U32 R10, R13, 0x4, R6 ;  /* 0x000000040d0a7825 */ /* 0x000fca00078e0006 */
[----:B------:R-:W2:Y:S04]  /*0e10*/  LDG.E R0, desc[UR8][R10.64] ;  /* 0x000000080a007981 */ /* 0x000ea8000c1e1900 */
[----:B------:R-:W3:Y:S04]  /*0e20*/  LDG.E R17, desc[UR8][R10.64+0x4] ;  /* 0x000004080a117981 */ /* 0x000ee8000c1e1900 */
[----:B------:R-:W4:Y:S04]  /*0e30*/  LDG.E R19, desc[UR8][R10.64+0x8] ;  /* 0x000008080a137981 */ /* 0x000f28000c1e1900 */
[----:B------:R-:W5:Y:S04]  /*0e40*/  LDG.E R21, desc[UR8][R10.64+0xc] ;  /* 0x00000c080a157981 */ /* 0x000f68000c1e1900 */
[----:B------:R-:W5:Y:S04]  /*0e50*/  LDG.E R23, desc[UR8][R10.64+0x10] ;  /* 0x000010080a177981 */ /* 0x000f68000c1e1900 */
[----:B------:R-:W5:Y:S04]  /*0e60*/  LDG.E R25, desc[UR8][R10.64+0x14] ;  /* 0x000014080a197981 */ /* 0x000f68000c1e1900 */
[----:B------:R-:W5:Y:S04]  /*0e70*/  LDG.E R27, desc[UR8][R10.64+0x18] ;  /* 0x000018080a1b7981 */ /* 0x000f68000c1e1900 */
[----:B------:R-:W5:Y:S01]  /*0e80*/  LDG.E R29, desc[UR8][R10.64+0x1c] ;  /* 0x00001c080a1d7981 */ /* 0x000f62000c1e1900 */
[----:B------:R-:W-:Y:S01]  /*0e90*/  IADD3 R13, PT, PT, R13, 0x8, RZ ;  /* 0x000000080d0d7810 */ /* 0x000fe20007ffe0ff */
[----:B--2---:R-:W-:-:S04]  /*0ea0*/  FFMA R0, R0, R0, R9 ;  /* 0x0000000000007223 */ /* 0x004fc80000000009 */
[----:B---3--:R-:W-:-:S04]  /*0eb0*/  FFMA R0, R17, R17, R0 ;  /* 0x0000001111007223 */ /* 0x008fc80000000000 */
[----:B----4-:R-:W-:-:S04]  /*0ec0*/  FFMA R0, R19, R19, R0 ;  /* 0x0000001313007223 */ /* 0x010fc80000000000 */
[----:B-----5:R-:W-:-:S04]  /*0ed0*/  FFMA R0, R21, R21, R0 ;  /* 0x0000001515007223 */ /* 0x020fc80000000000 */
[----:B------:R-:W-:-:S04]  /*0ee0*/  FFMA R0, R23, R23, R0 ;  /* 0x0000001717007223 */ /* 0x000fc80000000000 */
[----:B------:R-:W-:-:S04]  /*0ef0*/  FFMA R0, R25, R25, R0 ;  /* 0x0000001919007223 */ /* 0x000fc80000000000 */
[----:B------:R-:W-:-:S04]  /*0f00*/  FFMA R0, R27, R27, R0 ;  /* 0x0000001b1b007223 */ /* 0x000fc80000000000 */
[----:B------:R-:W-:-:S07]  /*0f10*/  FFMA R9, R29, R29, R0 ;  /* 0x0000001d1d097223 */ /* 0x000fce0000000000 */
.L_x_9:
        /* <DEDUP_REMOVED lines=9> */
[----:B------:R-:W5:Y:S01]  /*0fb0*/  LDG.E R19, desc[UR8][R6.64+0xc] ;  /* 0x00000c0806137981 */ /* 0x000f62000c1e1900 */
[----:B------:R-:W-:Y:S01]  /*0fc0*/  IADD3 R13, PT, PT, R13, 0x4, RZ ;  /* 0x000000040d0d7810 */ /* 0x000fe20007ffe0ff */
[----:B--2---:R-:W-:-:S04]  /*0fd0*/  FFMA R0, R0, R0, R9 ;  /* 0x0000000000007223 */ /* 0x004fc80000000009 */
[----:B---3--:R-:W-:-:S04]  /*0fe0*/  FFMA R0, R11, R11, R0 ;  /* 0x0000000b0b007223 */ /* 0x008fc80000000000 */
[----:B----4-:R-:W-:-:S04]  /*0ff0*/  FFMA R0, R17, R17, R0 ;  /* 0x0000001111007223 */ /* 0x010fc80000000000 */
[----:B-----5:R-:W-:-:S07]  /*1000*/  FFMA R9, R19, R19, R0 ;  /* 0x0000001313097223 */ /* 0x020fce0000000000 */
.L_x_10:
[----:B------:R-:W-:Y:S05]  /*1010*/  BRA.U !UP2, `(.L_x_6) ;  /* 0x000000010a307547 */ /* 0x000fea000b800000 */
[----:B------:R-:W0:Y:S01]  /*1020*/  LDCU.64 UR6, c[0x0][0x380] ;  /* 0x00007000ff0677ac */ /* 0x000e220008000a00 */
[----:B------:R-:W-:Y:S01]  /*1030*/  IMAD.WIDE.U32 R6, R13, 0x4, R2 ;  /* 0x000000040d067825 */ /* 0x000fe200078e0002 */
[----:B------:R-:W-:Y:S02]  /*1040*/  UIADD3 UR4, UPT, UPT, -UR4, URZ, URZ ;  /* 0x000000ff04047290 */ /* 0x000fe4000fffe1ff */
[----:B0-----:R-:W-:-:S04]  /*1050*/  IADD3 R6, P0, PT, R6, UR6, RZ ;  /* 0x0000000606067c10 */ /* 0x001fc8000ff1e0ff */
[----:B------:R-:W-:-:S09]  /*1060*/  IADD3.X R7, PT, PT, R7, UR7, RZ, P0, !PT ;  /* 0x0000000707077c10 */ /* 0x000fd200087fe4ff */
.L_x_11:
[----:B------:R0:W2:Y:S01]  /*1070*/  LDG.E R0, desc[UR8][R6.64] ;  /* 0x0000000806007981 */ /* 0x0000a2000c1e1900 */
[----:B------:R-:W-:-:S04]  /*1080*/  UIADD3 UR4, UPT, UPT, UR4, 0x1, URZ ;  /* 0x0000000104047890 */ /* 0x000fc8000fffe0ff */
[----:B------:R-:W-:Y:S01]  /*1090*/  UISETP.NE.AND UP1, UPT, UR4, URZ, UPT ;  /* 0x000000ff0400728c */ /* 0x000fe2000bf25270 */
[----:B0-----:R-:W-:-:S04]  /*10a0*/  IADD3 R6, P0, PT, R6, 0x4, RZ ;  /* 0x0000000406067810 */ /* 0x001fc80007f1e0ff */
[----:B------:R-:W-:Y:S01]  /*10b0*/  IADD3.X R7, PT, PT, RZ, R7, RZ, P0, !PT ;  /* 0x00000007ff077210 */ /* 0x000fe200007fe4ff */
[----:B--2---:R-:W-:-:S03]  /*10c0*/  FFMA R9, R0, R0, R9 ;  /* 0x0000000000097223 */ /* 0x004fc60000000009 */
[----:B------:R-:W-:Y:S05]  /*10d0*/  BRA.U UP1, `(.L_x_11) ;  /* 0xfffffffd01e47547 */ /* 0x000fea000b83ffff */
.L_x_6:
[----:B------:R-:W-:Y:S01]  /*10e0*/  HFMA2 R0, -RZ, RZ, 0, 0 ;  /* 0x00000000ff007431 */ /* 0x000fe200000001ff */
[----:B------:R-:W-:Y:S06]  /*10f0*/  BRA.U !UP0, `(.L_x_12) ;  /* 0x0000000508947547 */ /* 0x000fec000b800000 */
[----:B------:R-:W-:Y:S01]  /*1100*/  UISETP.GE.U32.AND UP0, UPT, UR5, 0x10, UPT ;  /* 0x000000100500788c */ /* 0x000fe2000bf06070 */
[----:B------:R-:W-:Y:S01]  /*1110*/  MOV R0, RZ ;  /* 0x000000ff00007202 */ /* 0x000fe20000000f00 */
[----:B------:R-:W-:Y:S01]  /*1120*/  ULOP3.LUT UR6, UR5, 0xf, URZ, 0xc0, !UPT ;  /* 0x0000000f05067892 */ /* 0x000fe2000f8ec0ff */
[----:B------:R-:W-:-:S03]  /*1130*/  IMAD.MOV.U32 R11, RZ, RZ, RZ ;  /* 0x000000ffff0b7224 */ /* 0x000fc600078e00ff */
[----:B------:R-:W-:-:S03]  /*1140*/  UISETP.NE.AND UP1, UPT, UR6, URZ, UPT ;  /* 0x000000ff0600728c */ /* 0x000fc6000bf25270 */
[----:B------:R-:W-:Y:S08]  /*1150*/  BRA.U !UP0, `(.L_x_13) ;  /* 0x0000000108ac7547 */ /* 0x000ff0000b800000 */
[----:B------:R-:W-:Y:S01]  /*1160*/  ULOP3.LUT UR7, UR5, 0x7ffffff0, URZ, 0xc0, !UPT ;  /* 0x7ffffff005077892 */ /* 0x000fe2000f8ec0ff */
[----:B------:R-:W-:Y:S02]  /*1170*/  IADD3 R6, P0, PT, R4, 0x20, RZ ;  /* 0x0000002004067810 */ /* 0x000fe40007f1e0ff */
[----:B------:R-:W-:Y:S01]  /*1180*/  MOV R0, RZ ;  /* 0x000000ff00007202 */ /* 0x000fe20000000f00 */
[----:B------:R-:W-:Y:S01]  /*1190*/  UIADD3 UR4, UPT, UPT, -UR7, URZ, URZ ;  /* 0x000000ff07047290 */ /* 0x000fe2000fffe1ff */
[----:B------:R-:W-:Y:S02]  /*11a0*/  IADD3.X R7, PT, PT, RZ, R5, RZ, P0, !PT ;  /* 0x00000005ff077210 */ /* 0x000fe400007fe4ff */
[----:B------:R-:W-:-:S09]  /*11b0*/  MOV R11, UR7 ;  /* 0x00000007000b7c02 */ /* 0x000fd20008000f00 */
.L_x_14:
        /* <DEDUP_REMOVED lines=16> */
[----:B------:R0:W2:Y:S01]  /*12c0*/  LDG.E R0, desc[UR8][R6.64+0x1c] ;  /* 0x00001c0806007981 */ /* 0x0000a2000c1e1900 */
[----:B------:R-:W-:Y:S01]  /*12d0*/  UIADD3 UR4, UPT, UPT, UR4, 0x10, URZ ;  /* 0x0000001004047890 */ /* 0x000fe2000fffe0ff */
[----:B---3--:R-:W-:-:S03]  /*12e0*/  FFMA R25, R24, R24, R25 ;  /* 0x0000001818197223 */ /* 0x008fc60000000019 */
[----:B------:R-:W-:Y:S01]  /*12f0*/  UISETP.NE.AND UP0, UPT, UR4, URZ, UPT ;  /* 0x000000ff0400728c */ /* 0x000fe2000bf05270 */
[----:B----4-:R-:W-:-:S04]  /*1300*/  FFMA R26, R26, R26, R25 ;  /* 0x0000001a1a1a7223 */ /* 0x010fc80000000019 */
[----:B-----5:R-:W-:Y:S01]  /*1310*/  FFMA R23, R23, R23, R26 ;  /* 0x0000001717177223 */ /* 0x020fe2000000001a */
[----:B0-----:R-:W-:-:S03]  /*1320*/  IADD3 R6, P0, PT, R6, 0x40, RZ ;  /* 0x0000004006067810 */ /* 0x001fc60007f1e0ff */
[----:B------:R-:W-:Y:S01]  /*1330*/  FFMA R22, R22, R22, R23 ;  /* 0x0000001616167223 */ /* 0x000fe20000000017 */
[----:B------:R-:W-:-:S03]  /*1340*/  IADD3.X R7, PT, PT, RZ, R7, RZ, P0, !PT ;  /* 0x00000007ff077210 */ /* 0x000fc600007fe4ff */
[----:B------:R-:W-:-:S04]  /*1350*/  FFMA R21, R21, R21, R22 ;  /* 0x0000001515157223 */ /* 0x000fc80000000016 */
        /* <DEDUP_REMOVED lines=9> */
[----:B--2---:R-:W-:Y:S01]  /*13f0*/  FFMA R0, R0, R0, R13 ;  /* 0x0000000000007223 */ /* 0x004fe2000000000d */
[----:B------:R-:W-:Y:S06]  /*1400*/  BRA.U UP0, `(.L_x_14) ;  /* 0xfffffffd006c7547 */ /* 0x000fec000b83ffff */
.L_x_13:
        /* <DEDUP_REMOVED lines=23> */
.L_x_15:
        /* <DEDUP_REMOVED lines=15> */
.L_x_16:
[----:B------:R-:W-:Y:S05]  /*1670*/  BRA.U !UP1, `(.L_x_12) ;  /* 0x0000000109347547 */ /* 0x000fea000b800000 */
[----:B------:R-:W0:Y:S01]  /*1680*/  LDCU.64 UR6, c[0x0][0x388] ;  /* 0x00007100ff0677ac */ /* 0x000e220008000a00 */
[----:B------:R-:W-:Y:S01]  /*1690*/  IMAD.WIDE.U32 R2, R11, 0x4, R2 ;  /* 0x000000040b027825 */ /* 0x000fe200078e0002 */
[----:B------:R-:W-:Y:S02]  /*16a0*/  UIADD3 UR4, UPT, UPT, -UR4, URZ, URZ ;  /* 0x000000ff04047290 */ /* 0x000fe4000fffe1ff */
[----:B0-----:R-:W-:-:S04]  /*16b0*/  IADD3 R2, P0, PT, R2, UR6, RZ ;  /* 0x0000000602027c10 */ /* 0x001fc8000ff1e0ff */
[----:B------:R-:W-:-:S09]  /*16c0*/  IADD3.X R5, PT, PT, R3, UR7, RZ, P0, !PT ;  /* 0x0000000703057c10 */ /* 0x000fd200087fe4ff */
.L_x_17:
[----:B------:R-:W-:-:S06]  /*16d0*/  MOV R3, R5 ;  /* 0x0000000500037202 */ /* 0x000fcc0000000f00 */
[----:B------:R0:W2:Y:S01]  /*16e0*/  LDG.E R3, desc[UR8][R2.64] ;  /* 0x0000000802037981 */ /* 0x0000a2000c1e1900 */
[----:B------:R-:W-:-:S04]  /*16f0*/  UIADD3 UR4, UPT, UPT, UR4, 0x1, URZ ;  /* 0x0000000104047890 */ /* 0x000fc8000fffe0ff */
[----:B------:R-:W-:Y:S01]  /*1700*/  UISETP.NE.AND UP0, UPT, UR4, URZ, UPT ;  /* 0x000000ff0400728c */ /* 0x000fe2000bf05270 */
[----:B0-----:R-:W-:-:S04]  /*1710*/  IADD3 R2, P0, PT, R2, 0x4, RZ ;  /* 0x0000000402027810 */ /* 0x001fc80007f1e0ff */
[----:B------:R-:W-:Y:S01]  /*1720*/  IADD3.X R5, PT, PT, RZ, R5, RZ, P0, !PT ;  /* 0x00000005ff057210 */ /* 0x000fe200007fe4ff */
[----:B--2---:R-:W-:-:S03]  /*1730*/  FFMA R0, R3, R3, R0 ;  /* 0x0000000303007223 */ /* 0x004fc60000000000 */
[----:B------:R-:W-:Y:S05]  /*1740*/  BRA.U UP0, `(.L_x_17) ;  /* 0xfffffffd00e07547 */ /* 0x000fea000b83ffff */
.L_x_12:
[----:B------:R-:W-:Y:S01]  /*1750*/  VIADD R2, R0, 0xf3000000 ;  /* 0xf300000000027836 */ /* 0x000fe20000000000 */
[----:B------:R0:W1:Y:S01]  /*1760*/  MUFU.RSQ R5, R0 ;  /* 0x0000000000057308 */ /* 0x0000620000001400 */
[----:B------:R-:W-:Y:S03]  /*1770*/  BSSY.RECONVERGENT B0, `(.L_x_18) ;  /* 0x000000b000007945 */ /* 0x000fe60003800200 */
[----:B------:R-:W-:-:S13]  /*1780*/  ISETP.GT.U32.AND P0, PT, R2, 0x727fffff, PT ;  /* 0x727fffff0200780c */ /* 0x000fda0003f04070 */
[----:B01----:R-:W-:Y:S05]  /*1790*/  @!P0 BRA `(.L_x_19) ;  /* 0x0000000000108947 */ /* 0x003fea0003800000 */
[----:B------:R-:W-:-:S07]  /*17a0*/  MOV R10, 0x17c0 ;  /* 0x000017c0000a7802 */ /* 0x000fce0000000f00 */
[----:B------:R-:W-:Y:S05]  /*17b0*/  CALL.REL.NOINC `($__internal_0_$__cuda_sm20_sqrt_rn_f32_slowpath) ;  /* 0x0000000000a47944 */ /* 0x000fea0003c00000 */
[----:B------:R-:W-:Y:S01]  /*17c0*/  MOV R4, R0 ;  /* 0x0000000000047202 */ /* 0x000fe20000000f00 */
[----:B------:R-:W-:Y:S06]  /*17d0*/  BRA `(.L_x_20) ;  /* 0x0000000000107947 */ /* 0x000fec0003800000 */
.L_x_19:
[C---:B------:R-:W-:Y:S01]  /*17e0*/  FMUL.FTZ R3, R5.reuse, R0 ;  /* 0x0000000005037220 */ /* 0x040fe20000410000 */
[----:B------:R-:W-:-:S03]  /*17f0*/  FMUL.FTZ R4, R5, 0.5 ;  /* 0x3f00000005047820 */ /* 0x000fc60000410000 */
[----:B------:R-:W-:-:S04]  /*1800*/  FFMA R0, -R3, R3, R0 ;  /* 0x0000000303007223 */ /* 0x000fc80000000100 */
[----:B------:R-:W-:-:S07]  /*1810*/  FFMA R4, R0, R4, R3 ;  /* 0x0000000400047223 */ /* 0x000fce0000000003 */
.L_x_20:
[----:B------:R-:W-:Y:S05]  /*1820*/  BSYNC.RECONVERGENT B0 ;  /* 0x0000000000007941 */ /* 0x000fea0003800200 */
.L_x_18:
[----:B------:R-:W-:Y:S01]  /*1830*/  IADD3 R0, PT, PT, R9, -0xd000000, RZ ;  /* 0xf300000009007810 */ /* 0x000fe20007ffe0ff */
[----:B------:R0:W1:Y:S01]  /*1840*/  MUFU.RSQ R2, R9 ;  /* 0x0000000900027308 */ /* 0x0000620000001400 */
[----:B------:R-:W-:Y:S02]  /*1850*/  BSSY.RECONVERGENT B0, `(.L_x_21) ;  /* 0x000000c000007945 */ /* 0x000fe40003800200 */
[----:B------:R-:W-:-:S13]  /*1860*/  ISETP.GT.U32.AND P0, PT, R0, 0x727fffff, PT ;  /* 0x727fffff0000780c */ /* 0x000fda0003f04070 */
[----:B0-----:R-:W-:Y:S05]  /*1870*/  @!P0 BRA `(.L_x_22) ;  /* 0x0000000000148947 */ /* 0x001fea0003800000 */
[----:B------:R-:W-:Y:S02]  /*1880*/  MOV R0, R9 ;  /* 0x0000000900007202 */ /* 0x000fe40000000f00 */
[----:B------:R-:W-:-:S07]  /*1890*/  MOV R10, 0x18b0 ;  /* 0x000018b0000a7802 */ /* 0x000fce0000000f00 */
[----:B-1----:R-:W-:Y:S05]  /*18a0*/  CALL.REL.NOINC `($__internal_0_$__cuda_sm20_sqrt_rn_f32_slowpath) ;  /* 0x0000000000687944 */ /* 0x002fea0003c00000 */
[----:B------:R-:W-:Y:S01]  /*18b0*/  MOV R3, R0 ;  /* 0x0000000000037202 */ /* 0x000fe20000000f00 */
[----:B------:R-:W-:Y:S06]  /*18c0*/  BRA `(.L_x_23) ;  /* 0x0000000000107947 */ /* 0x000fec0003800000 */
.L_x_22:
[C---:B-1----:R-:W-:Y:S01]  /*18d0*/  FMUL.FTZ R0, R2.reuse, R9 ;  /* 0x0000000902007220 */ /* 0x042fe20000410000 */
[----:B------:R-:W-:-:S03]  /*18e0*/  FMUL.FTZ R2, R2, 0.5 ;  /* 0x3f00000002027820 */ /* 0x000fc60000410000 */
[----:B------:R-:W-:-:S04]  /*18f0*/  FFMA R3, -R0, R0, R9 ;  /* 0x0000000000037223 */ /* 0x000fc80000000109 */
[----:B------:R-:W-:-:S07]  /*1900*/  FFMA R3, R3, R2, R0 ;  /* 0x0000000203037223 */ /* 0x000fce0000000000 */
.L_x_23:
[----:B------:R-:W-:Y:S05]  /*1910*/  BSYNC.RECONVERGENT B0 ;  /* 0x0000000000007941 */ /* 0x000fea0003800200 */
.L_x_21:
[----:B------:R-:W-:Y:S01]  /*1920*/  FFMA R6, R3, R4, 9.9999999392252902908e-09 ;  /* 0x322bcc7703067423 */ /* 0x000fe20000000004 */
[----:B------:R-:W-:Y:S03]  /*1930*/  BSSY.RECONVERGENT B0, `(.L_x_24) ;  /* 0x000000d000007945 */ /* 0x000fe60003800200 */
[----:B------:R-:W0:Y:S08]  /*1940*/  MUFU.RCP R0, R6 ;  /* 0x0000000600007308 */ /* 0x000e300000001000 */
[----:B------:R-:W1:Y:S01]  /*1950*/  FCHK P0, -R15, R6 ;  /* 0x000000060f007302 */ /* 0x000e620000000100 */
[----:B0-----:R-:W-:-:S04]  /*1960*/  FFMA R3, -R6, R0, 1 ;  /* 0x3f80000006037423 */ /* 0x001fc80000000100 */
[----:B------:R-:W-:-:S04]  /*1970*/  FFMA R0, R0, R3, R0 ;  /* 0x0000000300007223 */ /* 0x000fc80000000000 */
[----:B------:R-:W-:-:S04]  /*1980*/  FFMA R2, R0, -R15, RZ ;  /* 0x8000000f00027223 */ /* 0x000fc800000000ff */
[----:B------:R-:W-:-:S04]  /*1990*/  FFMA R3, -R6, R2, -R15 ;  /* 0x0000000206037223 */ /* 0x000fc8000000090f */
[----:B------:R-:W-:Y:S01]  /*19a0*/  FFMA R5, R0, R3, R2 ;  /* 0x0000000300057223 */ /* 0x000fe20000000002 */
[----:B-1----:R-:W-:Y:S06]  /*19b0*/  @!P0 BRA `(.L_x_25) ;  /* 0x0000000000108947 */ /* 0x002fec0003800000 */
[----:B------:R-:W-:Y:S01]  /*19c0*/  FADD R3, -R15, -RZ ;  /* 0x800000ff0f037221 */ /* 0x000fe20000000100 */
[----:B------:R-:W-:-:S07]  /*19d0*/  MOV R2, 0x19f0 ;  /* 0x000019f000027802 */ /* 0x000fce0000000f00 */
[----:B------:R-:W-:Y:S05]  /*19e0*/  CALL.REL.NOINC `($__internal_1_$__cuda_sm3x_div_rn_noftz_f32_slowpath) ;  /* 0x0000000000747944 */ /* 0x000fea0003c00000 */
[----:B------:R-:W-:-:S07]  /*19f0*/  MOV R5, R0 ;  /* 0x0000000000057202 */ /* 0x000fce0000000f00 */
.L_x_25:
[----:B------:R-:W-:Y:S05]  /*1a00*/  BSYNC.RECONVERGENT B0 ;  /* 0x0000000000007941 */ /* 0x000fea0003800200 */
.L_x_24:
[----:B------:R-:W0:Y:S02]  /*1a10*/  LDC.64 R2, c[0x0][0x390] ;  /* 0x0000e400ff027b82 */ /* 0x000e240000000a00 */
[----:B0-----:R-:W-:-:S05]  /*1a20*/  IMAD.WIDE R8, R8, 0x4, R2 ;  /* 0x0000000408087825 */ /* 0x001fca00078e0202 */
[----:B------:R-:W-:Y:S01]  /*1a30*/  STG.E desc[UR8][R8.64], R5 ;  /* 0x0000000508007986 */ /* 0x000fe2000c101908 */
[----:B------:R-:W-:Y:S05]  /*1a40*/  EXIT ;  /* 0x000000000000794d */ /* 0x000fea0003800000 */
        .weak           $__internal_0_$__cuda_sm20_sqrt_rn_f32_slowpath
        .type           $__internal_0_$__cuda_sm20_sqrt_rn_f32_slowpath,@function
        .size           $__internal_0_$__cuda_sm20_sqrt_rn_f32_slowpath,($__internal_1_$__cuda_sm3x_div_rn_noftz_f32_slowpath - $__internal_0_$__cuda_sm20_sqrt_rn_f32_slowpath)
$__internal_0_$__cuda_sm20_sqrt_rn_f32_slowpath:
[----:B------:R-:W-:-:S13]  /*1a50*/  LOP3.LUT P0, RZ, R0, 0x7fffffff, RZ, 0xc0, !PT ;  /* 0x7fffffff00ff7812 */ /* 0x000fda000780c0ff */
[----:B------:R-:W-:Y:S01]  /*1a60*/  @!P0 MOV R2, R0 ;  /* 0x0000000000028202 */ /* 0x000fe20000000f00 */
[----:B------:R-:W-:Y:S06]  /*1a70*/  @!P0 BRA `(.L_x_26) ;  /* 0x0000000000408947 */ /* 0x000fec0003800000 */
[----:B------:R-:W-:-:S13]  /*1a80*/  FSETP.GEU.FTZ.AND P0, PT, R0, RZ, PT ;  /* 0x000000ff0000720b */ /* 0x000fda0003f1e000 */
[----:B------:R-:W-:Y:S01]  /*1a90*/  @!P0 MOV R2, 0x7fffffff ;  /* 0x7fffffff00028802 */ /* 0x000fe20000000f00 */
[----:B------:R-:W-:Y:S06]  /*1aa0*/  @!P0 BRA `(.L_x_26) ;  /* 0x0000000000348947 */ /* 0x000fec0003800000 */
[----:B------:R-:W-:-:S13]  /*1ab0*/  FSETP.GTU.FTZ.AND P0, PT, |R0|, +INF , PT ;  /* 0x7f8000000000780b */ /* 0x000fda0003f1c200 */
[----:B------:R-:W-:Y:S01]  /*1ac0*/  @P0 FADD.FTZ R2, R0, 1 ;  /* 0x3f80000000020421 */ /* 0x000fe20000010000 */
[----:B------:R-:W-:Y:S06]  /*1ad0*/  @P0 BRA `(.L_x_26) ;  /* 0x0000000000280947 */ /* 0x000fec0003800000 */
[----:B------:R-:W-:-:S13]  /*1ae0*/  FSETP.NEU.FTZ.AND P0, PT, |R0|, +INF , PT ;  /* 0x7f8000000000780b */ /* 0x000fda0003f1d200 */
[----:B------:R-:W-:-:S04]  /*1af0*/  @P0 FFMA R3, R0, 1.84467440737095516160e+19, RZ ;  /* 0x5f80000000030823 */ /* 0x000fc800000000ff */
[----:B------:R-:W0:Y:S02]  /*1b00*/  @P0 MUFU.RSQ R2, R3 ;  /* 0x0000000300020308 */ /* 0x000e240000001400 */
[----:B0-----:R-:W-:Y:S01]  /*1b10*/  @P0 FMUL.FTZ R6, R3, R2 ;  /* 0x0000000203060220 */ /* 0x001fe20000410000 */
[----:B------:R-:W-:Y:S01]  /*1b20*/  @P0 FMUL.FTZ R7, R2, 0.5 ;  /* 0x3f00000002070820 */ /* 0x000fe20000410000 */
[----:B------:R-:W-:Y:S02]  /*1b30*/  @!P0 MOV R2, R0 ;  /* 0x0000000000028202 */ /* 0x000fe40000000f00 */
[----:B------:R-:W-:-:S04]  /*1b40*/  @P0 FADD.FTZ R5, -R6, -RZ ;  /* 0x800000ff06050221 */ /* 0x000fc80000010100 */
[----:B------:R-:W-:-:S04]  /*1b50*/  @P0 FFMA R5, R6, R5, R3 ;  /* 0x0000000506050223 */ /* 0x000fc80000000003 */
[----:B------:R-:W-:-:S04]  /*1b60*/  @P0 FFMA R5, R5, R7, R6 ;  /* 0x0000000705050223 */ /* 0x000fc80000000006 */
[----:B------:R-:W-:-:S07]  /*1b70*/  @P0 FMUL.FTZ R2, R5, 2.3283064365386962891e-10 ;  /* 0x2f80000005020820 */ /* 0x000fce0000410000 */
.L_x_26:
[----:B------:R-:W-:Y:S01]  /*1b80*/  HFMA2 R3, -RZ, RZ, 0, 0 ;  /* 0x00000000ff037431 */ /* 0x000fe200000001ff */
[----:B------:R-:W-:Y:S01]  /*1b90*/  MOV R0, R2 ;  /* 0x0000000200007202 */ /* 0x000fe20000000f00 */
[----:B------:R-:W-:-:S04]  /*1ba0*/  IMAD.MOV.U32 R2, RZ, RZ, R10 ;  /* 0x000000ffff027224 */ /* 0x000fc800078e000a */
[----:B------:R-:W-:Y:S05]  /*1bb0*/  RET.REL.NODEC R2 `(_Z33negative_cosine_similarity_kernelPKfS0_Pfii) ;  /* 0xffffffe402107950 */ /* 0x000fea0003c3ffff */
        .weak           $__internal_1_$__cuda_sm3x_div_rn_noftz_f32_slowpath
        .type           $__internal_1_$__cuda_sm3x_div_rn_noftz_f32_slowpath,@function
        .size           $__internal_1_$__cuda_sm3x_div_rn_noftz_f32_slowpath,(.L_x_40 - $__internal_1_$__cuda_sm3x_div_rn_noftz_f32_slowpath)
$__internal_1_$__cuda_sm3x_div_rn_noftz_f32_slowpath:
[----:B------:R-:W-:Y:S01]  /*1bc0*/  SHF.R.U32.HI R4, RZ, 0x17, R6 ;  /* 0x00000017ff047819 */ /* 0x000fe20000011606 */
[----:B------:R-:W-:Y:S01]  /*1bd0*/  BSSY.RECONVERGENT B1, `(.L_x_27) ;  /* 0x0000064000017945 */ /* 0x000fe20003800200 */
[----:B------:R-:W-:Y:S02]  /*1be0*/  SHF.R.U32.HI R0, RZ, 0x17, R3 ;  /* 0x00000017ff007819 */ /* 0x000fe40000011603 */
[----:B------:R-:W-:Y:S02]  /*1bf0*/  LOP3.LUT R13, R4, 0xff, RZ, 0xc0, !PT ;  /* 0x000000ff040d7812 */ /* 0x000fe400078ec0ff */
[----:B------:R-:W-:Y:S02]  /*1c00*/  LOP3.LUT R10, R0, 0xff, RZ, 0xc0, !PT ;  /* 0x000000ff000a7812 */ /* 0x000fe400078ec0ff */
[----:B------:R-:W-:Y:S02]  /*1c10*/  IADD3 R9, PT, PT, R13, -0x1, RZ ;  /* 0xffffffff0d097810 */ /* 0x000fe40007ffe0ff */
[----:B------:R-:W-:-:S02]  /*1c20*/  IADD3 R7, PT, PT, R10, -0x1, RZ ;  /* 0xffffffff0a077810 */ /* 0x000fc40007ffe0ff */
[----:B------:R-:W-:Y:S02]  /*1c30*/  ISETP.GT.U32.AND P0, PT, R9, 0xfd, PT ;  /* 0x000000fd0900780c */ /* 0x000fe40003f04070 */
[----:B------:R-:W-:Y:S02]  /*1c40*/  MOV R4, R6 ;  /* 0x0000000600047202 */ /* 0x000fe40000000f00 */
[----:B------:R-:W-:-:S13]  /*1c50*/  ISETP.GT.U32.OR P0, PT, R7, 0xfd, P0 ;  /* 0x000000fd0700780c */ /* 0x000fda0000704470 */
[----:B------:R-:W-:Y:S01]  /*1c60*/  @!P0 MOV R5, RZ ;  /* 0x000000ff00058202 */ /* 0x000fe20000000f00 */
[----:B------:R-:W-:Y:S06]  /*1c70*/  @!P0 BRA `(.L_x_28) ;  /* 0x0000000000608947 */ /* 0x000fec0003800000 */
[----:B------:R-:W-:Y:S02]  /*1c80*/  FSETP.GTU.FTZ.AND P0, PT, |R3|, +INF , PT ;  /* 0x7f8000000300780b */ /* 0x000fe40003f1c200 */
[----:B------:R-:W-:Y:S02]  /*1c90*/  FSETP.GTU.FTZ.AND P1, PT, |R6|, +INF , PT ;  /* 0x7f8000000600780b */ /* 0x000fe40003f3c200 */
[----:B------:R-:W-:Y:S02]  /*1ca0*/  MOV R0, R6 ;  /* 0x0000000600007202 */ /* 0x000fe40000000f00 */
[----:B------:R-:W-:-:S13]  /*1cb0*/  PLOP3.LUT P0, PT, P0, P1, PT, 0xf8, 0x8f ;  /* 0x00000000008f781c */ /* 0x000fda0000703f70 */
[----:B------:R-:W-:Y:S05]  /*1cc0*/  @P0 BRA `(.L_x_29) ;  /* 0x00000004004c0947 */ /* 0x000fea0003800000 */
[----:B------:R-:W-:-:S13]  /*1cd0*/  LOP3.LUT P0, RZ, R4, 0x7fffffff, R3, 0xc8, !PT ;  /* 0x7fffffff04ff7812 */ /* 0x000fda000780c803 */
[----:B------:R-:W-:Y:S05]  /*1ce0*/  @!P0 BRA `(.L_x_30) ;  /* 0x00000004003c8947 */ /* 0x000fea0003800000 */
[C---:B------:R-:W-:Y:S02]  /*1cf0*/  FSETP.NEU.FTZ.AND P2, PT, |R3|.reuse, +INF , PT ;  /* 0x7f8000000300780b */ /* 0x040fe40003f5d200 */
[----:B------:R-:W-:Y:S02]  /*1d00*/  FSETP.NEU.FTZ.AND P1, PT, |R0|, +INF , PT ;  /* 0x7f8000000000780b */ /* 0x000fe40003f3d200 */
[----:B------:R-:W-:-:S11]  /*1d10*/  FSETP.NEU.FTZ.AND P0, PT, |R3|, +INF , PT ;  /* 0x7f8000000300780b */ /* 0x000fd60003f1d200 */
[----:B------:R-:W-:Y:S05]  /*1d20*/  @!P1 BRA !P2, `(.L_x_30) ;  /* 0x00000004002c9947 */ /* 0x000fea0005000000 */
[----:B------:R-:W-:-:S04]  /*1d30*/  LOP3.LUT P2, RZ, R3, 0x7fffffff, RZ, 0xc0, !PT ;  /* 0x7fffffff03ff7812 */ /* 0x000fc8000784c0ff */
[----:B------:R-:W-:-:S13]  /*1d40*/  PLOP3.LUT P1, PT, P1, P2, PT, 0x2f, 0xf2 ;  /* 0x0000000000f2781c */ /* 0x000fda0000f24577 */
[----:B------:R-:W-:Y:S05]  /*1d50*/  @P1 BRA `(.L_x_31) ;  /* 0x0000000400181947 */ /* 0x000fea0003800000 */
[----:B------:R-:W-:-:S04]  /*1d60*/  LOP3.LUT P1, RZ, R4, 0x7fffffff, RZ, 0xc0, !PT ;  /* 0x7fffffff04ff7812 */ /* 0x000fc8000782c0ff */
[----:B------:R-:W-:-:S13]  /*1d70*/  PLOP3.LUT P0, PT, P0, P1, PT, 0x2f, 0xf2 ;  /* 0x0000000000f2781c */ /* 0x000fda0000702577 */
[----:B------:R-:W-:Y:S05]  /*1d80*/  @P0 BRA `(.L_x_32) ;  /* 0x0000000400000947 */ /* 0x000fea0003800000 */
[----:B------:R-:W-:Y:S02]  /*1d90*/  ISETP.GE.AND P0, PT, R7, RZ, PT ;  /* 0x000000ff0700720c */ /* 0x000fe40003f06270 */
[----:B------:R-:W-:-:S11]  /*1da0*/  ISETP.GE.AND P1, PT, R9, RZ, PT ;  /* 0x000000ff0900720c */ /* 0x000fd60003f26270 */
[----:B------:R-:W-:Y:S01]  /*1db0*/  @P0 MOV R5, RZ ;  /* 0x000000ff00050202 */ /* 0x000fe20000000f00 */
[----:B------:R-:W-:Y:S01]  /*1dc0*/  @!P0 FFMA R3, R3, 1.84467440737095516160e+19, RZ ;  /* 0x5f80000003038823 */ /* 0x000fe200000000ff */
[----:B------:R-:W-:Y:S01]  /*1dd0*/  @!P0 MOV R5, 0xffffffc0 ;  /* 0xffffffc000058802 */ /* 0x000fe20000000f00 */
[----:B------:R-:W-:-:S03]  /*1de0*/  @!P1 FFMA R4, R0, 1.84467440737095516160e+19, RZ ;  /* 0x5f80000000049823 */ /* 0x000fc600000000ff */
[----:B------:R-:W-:-:S07]  /*1df0*/  @!P1 IADD3 R5, PT, PT, R5, 0x40, RZ ;  /* 0x0000004005059810 */ /* 0x000fce0007ffe0ff */
.L_x_28:
[----:B------:R-:W-:Y:S01]  /*1e00*/  LEA R7, R13, 0xc0800000, 0x17 ;  /* 0xc08000000d077811 */ /* 0x000fe200078eb8ff */
[----:B------:R-:W-:Y:S04]  /*1e10*/  BSSY.RECONVERGENT B2, `(.L_x_33) ;  /* 0x0000036000027945 */ /* 0x000fe80003800200 */
[----:B------:R-:W-:Y:S01]  /*1e20*/  IMAD.IADD R7, R4, 0x1, -R7 ;  /* 0x0000000104077824 */ /* 0x000fe200078e0a07 */
[----:B------:R-:W-:-:S03]  /*1e30*/  IADD3 R4, PT, PT, R10, -0x7f, RZ ;  /* 0xffffff810a047810 */ /* 0x000fc60007ffe0ff */
[----:B------:R-:W0:Y:S01]  /*1e40*/  MUFU.RCP R6, R7 ;  /* 0x0000000700067308 */ /* 0x000e220000001000 */
[----:B------:R-:W-:Y:S01]  /*1e50*/  FADD.FTZ R9, -R7, -RZ ;  /* 0x800000ff07097221 */ /* 0x000fe20000010100 */
[C---:B------:R-:W-:Y:S01]  /*1e60*/  IMAD R0, R4.reuse, -0x800000, R3 ;  /* 0xff80000004007824 */ /* 0x040fe200078e0203 */
[----:B------:R-:W-:-:S04]  /*1e70*/  IADD3 R4, PT, PT, R4, 0x7f, -R13 ;  /* 0x0000007f04047810 */ /* 0x000fc80007ffe80d */
[----:B------:R-:W-:Y:S01]  /*1e80*/  IADD3 R4, PT, PT, R4, R5, RZ ;  /* 0x0000000504047210 */ /* 0x000fe20007ffe0ff */
[----:B0-----:R-:W-:-:S04]  /*1e90*/  FFMA R11, R6, R9, 1 ;  /* 0x3f800000060b7423 */ /* 0x001fc80000000009 */
[----:B------:R-:W-:-:S04]  /*1ea0*/  FFMA R10, R6, R11, R6 ;  /* 0x0000000b060a7223 */ /* 0x000fc80000000006 */
[----:B------:R-:W-:-:S04]  /*1eb0*/  FFMA R3, R0, R10, RZ ;  /* 0x0000000a00037223 */ /* 0x000fc800000000ff */
[----:B------:R-:W-:-:S04]  /*1ec0*/  FFMA R6, R9, R3, R0 ;  /* 0x0000000309067223 */ /* 0x000fc80000000000 */
[----:B------:R-:W-:-:S04]  /*1ed0*/  FFMA R11, R10, R6, R3 ;  /* 0x000000060a0b7223 */ /* 0x000fc80000000003 */
[----:B------:R-:W-:-:S04]  /*1ee0*/  FFMA R6, R9, R11, R0 ;  /* 0x0000000b09067223 */ /* 0x000fc80000000000 */
[----:B------:R-:W-:-:S05]  /*1ef0*/  FFMA R0, R10, R6, R11 ;  /* 0x000000060a007223 */ /* 0x000fca000000000b */
[----:B------:R-:W-:-:S04]  /*1f00*/  SHF.R.U32.HI R3, RZ, 0x17, R0 ;  /* 0x00000017ff037819 */ /* 0x000fc80000011600 */
[----:B------:R-:W-:-:S04]  /*1f10*/  LOP3.LUT R3, R3, 0xff, RZ, 0xc0, !PT ;  /* 0x000000ff03037812 */ /* 0x000fc800078ec0ff */
[----:B------:R-:W-:-:S04]  /*1f20*/  IADD3 R7, PT, PT, R3, R4, RZ ;  /* 0x0000000403077210 */ /* 0x000fc80007ffe0ff */
[----:B------:R-:W-:-:S04]  /*1f30*/  IADD3 R3, PT, PT, R7, -0x1, RZ ;  /* 0xffffffff07037810 */ /* 0x000fc80007ffe0ff */
[----:B------:R-:W-:-:S13]  /*1f40*/  ISETP.GE.U32.AND P0, PT, R3, 0xfe, PT ;  /* 0x000000fe0300780c */ /* 0x000fda0003f06070 */
[----:B------:R-:W-:Y:S05]  /*1f50*/  @!P0 BRA `(.L_x_34) ;  /* 0x0000000000808947 */ /* 0x000fea0003800000 */
[----:B------:R-:W-:-:S13]  /*1f60*/  ISETP.GT.AND P0, PT, R7, 0xfe, PT ;  /* 0x000000fe0700780c */ /* 0x000fda0003f04270 */
[----:B------:R-:W-:Y:S05]  /*1f70*/  @P0 BRA `(.L_x_35) ;  /* 0x00000000006c0947 */ /* 0x000fea0003800000 */
[----:B------:R-:W-:-:S13]  /*1f80*/  ISETP.GE.AND P0, PT, R7, 0x1, PT ;  /* 0x000000010700780c */ /* 0x000fda0003f06270 */
[----:B------:R-:W-:Y:S05]  /*1f90*/  @P0 BRA `(.L_x_36) ;  /* 0x0000000000740947 */ /* 0x000fea0003800000 */
[----:B------:R-:W-:Y:S02]  /*1fa0*/  ISETP.GE.AND P0, PT, R7, -0x18, PT ;  /* 0xffffffe80700780c */ /* 0x000fe40003f06270 */
[----:B------:R-:W-:-:S11]  /*1fb0*/  LOP3.LUT R0, R0, 0x80000000, RZ, 0xc0, !PT ;  /* 0x8000000000007812 */ /* 0x000fd600078ec0ff */
[----:B------:R-:W-:Y:S05]  /*1fc0*/  @!P0 BRA `(.L_x_36) ;  /* 0x0000000000688947 */ /* 0x000fea0003800000 */
[CCC-:B------:R-:W-:Y:S01]  /*1fd0*/  FFMA.RZ R3, R10.reuse, R6.reuse, R11.reuse ;  /* 0x000000060a037223 */ /* 0x1c0fe2000000c00b */
[CCC-:B------:R-:W-:Y:S01]  /*1fe0*/  FFMA.RM R4, R10.reuse, R6.reuse, R11.reuse ;  /* 0x000000060a047223 */ /* 0x1c0fe2000000400b */
[C---:B------:R-:W-:Y:S02]  /*1ff0*/  ISETP.NE.AND P2, PT, R7.reuse, RZ, PT ;  /* 0x000000ff0700720c */ /* 0x040fe40003f45270 */
[----:B------:R-:W-:Y:S02]  /*2000*/  ISETP.NE.AND P1, PT, R7, RZ, PT ;  /* 0x000000ff0700720c */ /* 0x000fe40003f25270 */
[----:B------:R-:W-:Y:S01]  /*2010*/  LOP3.LUT R5, R3, 0x7fffff, RZ, 0xc0, !PT ;  /* 0x007fffff03057812 */ /* 0x000fe200078ec0ff */
[----:B------:R-:W-:Y:S01]  /*2020*/  FFMA.RP R3, R10, R6, R11 ;  /* 0x000000060a037223 */ /* 0x000fe2000000800b */
[----:B------:R-:W-:Y:S02]  /*2030*/  IADD3 R6, PT, PT, R7, 0x20, RZ ;  /* 0x0000002007067810 */ /* 0x000fe40007ffe0ff */
[----:B------:R-:W-:-:S02]  /*2040*/  LOP3.LUT R5, R5, 0x800000, RZ, 0xfc, !PT ;  /* 0x0080000005057812 */ /* 0x000fc400078efcff */
[----:B------:R-:W-:Y:S02]  /*2050*/  IADD3 R7, PT, PT, -R7, RZ, RZ ;  /* 0x000000ff07077210 */ /* 0x000fe40007ffe1ff */
[----:B------:R-:W-:Y:S02]  /*2060*/  SHF.L.U32 R6, R5, R6, RZ ;  /* 0x0000000605067219 */ /* 0x000fe400000006ff */
[----:B------:R-:W-:Y:S02]  /*2070*/  FSETP.NEU.FTZ.AND P0, PT, R3, R4, PT ;  /* 0x000000040300720b */ /* 0x000fe40003f1d000 */
[----:B------:R-:W-:Y:S02]  /*2080*/  SEL R4, R7, RZ, P2 ;  /* 0x000000ff07047207 */ /* 0x000fe40001000000 */
[----:B------:R-:W-:Y:S02]  /*2090*/  ISETP.NE.AND P1, PT, R6, RZ, P1 ;  /* 0x000000ff0600720c */ /* 0x000fe40000f25270 */
[----:B------:R-:W-:-:S02]  /*20a0*/  SHF.R.U32.HI R4, RZ, R4, R5 ;  /* 0x00000004ff047219 */ /* 0x000fc40000011605 */
[----:B------:R-:W-:Y:S02]  /*20b0*/  PLOP3.LUT P0, PT, P0, P1, PT, 0xf8, 0x8f ;  /* 0x00000000008f781c */ /* 0x000fe40000703f70 */
[----:B------:R-:W-:Y:S02]  /*20c0*/  SHF.R.U32.HI R6, RZ, 0x1, R4 ;  /* 0x00000001ff067819 */ /* 0x000fe40000011604 */
[----:B------:R-:W-:-:S04]  /*20d0*/  SEL R3, RZ, 0x1, !P0 ;  /* 0x00000001ff037807 */ /* 0x000fc80004000000 */
[----:B------:R-:W-:-:S04]  /*20e0*/  LOP3.LUT R3, R3, 0x1, R6, 0xf8, !PT ;  /* 0x0000000103037812 */ /* 0x000fc800078ef806 */
[----:B------:R-:W-:-:S04]  /*20f0*/  LOP3.LUT R3, R3, R4, RZ, 0xc0, !PT ;  /* 0x0000000403037212 */ /* 0x000fc800078ec0ff */
[----:B------:R-:W-:-:S04]  /*2100*/  IADD3 R3, PT, PT, R6, R3, RZ ;  /* 0x0000000306037210 */ /* 0x000fc80007ffe0ff */
[----:B------:R-:W-:Y:S01]  /*2110*/  LOP3.LUT R0, R3, R0, RZ, 0xfc, !PT ;  /* 0x0000000003007212 */ /* 0x000fe200078efcff */
[----:B------:R-:W-:Y:S06]  /*2120*/  BRA `(.L_x_36) ;  /* 0x0000000000107947 */ /* 0x000fec0003800000 */
.L_x_35:
[----:B------:R-:W-:-:S04]  /*2130*/  LOP3.LUT R0, R0, 0x80000000, RZ, 0xc0, !PT ;  /* 0x8000000000007812 */ /* 0x000fc800078ec0ff */
[----:B------:R-:W-:Y:S01]  /*2140*/  LOP3.LUT R0, R0, 0x7f800000, RZ, 0xfc, !PT ;  /* 0x7f80000000007812 */ /* 0x000fe200078efcff */
[----:B------:R-:W-:Y:S06]  /*2150*/  BRA `(.L_x_36) ;  /* 0x0000000000047947 */ /* 0x000fec0003800000 */
.L_x_34:
[----:B------:R-:W-:-:S07]  /*2160*/  LEA R0, R4, R0, 0x17 ;  /* 0x0000000004007211 */ /* 0x000fce00078eb8ff */
.L_x_36:
[----:B------:R-:W-:Y:S05]  /*2170*/  BSYNC.RECONVERGENT B2 ;  /* 0x0000000000027941 */ /* 0x000fea0003800200 */
.L_x_33:
[----:B------:R-:W-:Y:S05]  /*2180*/  BRA `(.L_x_37) ;  /* 0x0000000000207947 */ /* 0x000fea0003800000 */
.L_x_32:
[----:B------:R-:W-:-:S04]  /*2190*/  LOP3.LUT R0, R4, 0x80000000, R3, 0x48, !PT ;  /* 0x8000000004007812 */ /* 0x000fc800078e4803 */
[----:B------:R-:W-:Y:S01]  /*21a0*/  LOP3.LUT R0, R0, 0x7f800000, RZ, 0xfc, !PT ;  /* 0x7f80000000007812 */ /* 0x000fe200078efcff */
[----:B------:R-:W-:Y:S06]  /*21b0*/  BRA `(.L_x_37) ;  /* 0x0000000000147947 */ /* 0x000fec0003800000 */
.L_x_31:
[----:B------:R-:W-:Y:S01]  /*21c0*/  LOP3.LUT R0, R4, 0x80000000, R3, 0x48, !PT ;  /* 0x8000000004007812 */ /* 0x000fe200078e4803 */
[----:B------:R-:W-:Y:S06]  /*21d0*/  BRA `(.L_x_37) ;  /* 0x00000000000c7947 */ /* 0x000fec0003800000 */
.L_x_30:
[----:B------:R-:W0:Y:S01]  /*21e0*/  MUFU.RSQ R0, -QNAN ;  /* 0xffc0000000007908 */ /* 0x000e220000001400 */
[----:B------:R-:W-:Y:S05]  /*21f0*/  BRA `(.L_x_37) ;  /* 0x0000000000047947 */ /* 0x000fea0003800000 */
.L_x_29:
[----:B------:R-:W-:-:S07]  /*2200*/  FADD.FTZ R0, R3, R0 ;  /* 0x0000000003007221 */ /* 0x000fce0000010000 */
.L_x_37:
[----:B------:R-:W-:Y:S05]  /*2210*/  BSYNC.RECONVERGENT B1 ;  /* 0x0000000000017941 */ /* 0x000fea0003800200 */
.L_x_27:
[----:B------:R-:W-:-:S04]  /*2220*/  HFMA2 R3, -RZ, RZ, 0, 0 ;  /* 0x00000000ff037431 */ /* 0x000fc800000001ff */
[----:B0-----:R-:W-:Y:S05]  /*2230*/  RET.REL.NODEC R2 `(_Z33negative_cosine_similarity_kernelPKfS0_Pfii) ;  /* 0xffffffdc02707950 */ /* 0x001fea0003c3ffff */
.L_x_38:
[----:B------:R-:W-:-:S00]  /*2240*/  BRA `(.L_x_38) ;  /* 0xfffffffc00fc7947 */ /* 0x000fc0000383ffff */
[----:B------:R-:W-:-:S00]  /*2250*/  NOP ;  /* 0x0000000000007918 */ /* 0x000fc00000000000 */
        /* <DEDUP_REMOVED lines=10> */
.L_x_40:


//--------------------- .nv.shared.reserved.0     --------------------------
	.section	.nv.shared.reserved.0,"aw",@nobits
	.weak		__nv_reservedSMEM_offset_0_alias
	.size		__nv_reservedSMEM_offset_0_alias, 0, 64
	.other		__nv_reservedSMEM_offset_0_alias,@"STO_CUDA_RESERVED_SHARED STV_DEFAULT"
__nv_reservedSMEM_offset_0_alias:
	.zero		0
	.zero		64


//--------------------- .nv.constant0._Z33negative_cosine_similarity_kernelPKfS0_Pfii --------------------------
	.section	.nv.constant0._Z33negative_cosine_similarity_kernelPKfS0_Pfii,"a",@progbits
	.sectionflags	@""
	.align	4
.nv.constant0._Z33negative_cosine_similarity_kernelPKfS0_Pfii:
	.zero		928


//--------------------- SYMBOLS --------------------------

	.type		.nv.reservedSmem.offset0,@object
	.size		.nv.reservedSmem.offset0,0x4
